//
// Generated by NVIDIA NVVM Compiler
//
// Compiler Build ID: CL-36424714
// Cuda compilation tools, release 13.0, V13.0.88
// Based on NVVM 20.0.0
//

.version 9.0
.target sm_100
.address_size 64

	// .globl	_Z25nppiSqrt_8u_C1RSfs_kernelPKhiPhiiii

.visible .entry _Z25nppiSqrt_8u_C1RSfs_kernelPKhiPhiiii(
	.param .u64 .ptr .align 1 _Z25nppiSqrt_8u_C1RSfs_kernelPKhiPhiiii_param_0,
	.param .u32 _Z25nppiSqrt_8u_C1RSfs_kernelPKhiPhiiii_param_1,
	.param .u64 .ptr .align 1 _Z25nppiSqrt_8u_C1RSfs_kernelPKhiPhiiii_param_2,
	.param .u32 _Z25nppiSqrt_8u_C1RSfs_kernelPKhiPhiiii_param_3,
	.param .u32 _Z25nppiSqrt_8u_C1RSfs_kernelPKhiPhiiii_param_4,
	.param .u32 _Z25nppiSqrt_8u_C1RSfs_kernelPKhiPhiiii_param_5,
	.param .u32 _Z25nppiSqrt_8u_C1RSfs_kernelPKhiPhiiii_param_6
)
{
	.reg .pred 	%p<35>;
	.reg .b16 	%rs<26>;
	.reg .b32 	%r<50>;
	.reg .b32 	%f<5>;
	.reg .b64 	%rd<12>;

	ld.param.u64 	%rd2, [_Z25nppiSqrt_8u_C1RSfs_kernelPKhiPhiiii_param_0];
	ld.param.u32 	%r9, [_Z25nppiSqrt_8u_C1RSfs_kernelPKhiPhiiii_param_1];
	ld.param.u64 	%rd3, [_Z25nppiSqrt_8u_C1RSfs_kernelPKhiPhiiii_param_2];
	ld.param.u32 	%r10, [_Z25nppiSqrt_8u_C1RSfs_kernelPKhiPhiiii_param_3];
	ld.param.u32 	%r12, [_Z25nppiSqrt_8u_C1RSfs_kernelPKhiPhiiii_param_4];
	ld.param.u32 	%r13, [_Z25nppiSqrt_8u_C1RSfs_kernelPKhiPhiiii_param_5];
	ld.param.u32 	%r11, [_Z25nppiSqrt_8u_C1RSfs_kernelPKhiPhiiii_param_6];
	mov.u32 	%r15, %ctaid.x;
	mov.u32 	%r16, %ntid.x;
	mov.u32 	%r17, %tid.x;
	mad.lo.s32 	%r1, %r15, %r16, %r17;
	mov.u32 	%r18, %ctaid.y;
	mov.u32 	%r19, %ntid.y;
	mov.u32 	%r20, %tid.y;
	mad.lo.s32 	%r21, %r18, %r19, %r20;
	setp.ge.s32 	%p1, %r1, %r12;
	setp.ge.s32 	%p2, %r21, %r13;
	or.pred  	%p3, %p1, %p2;
	@%p3 bra 	$L__BB0_33;
	cvta.to.global.u64 	%rd4, %rd2;
	cvta.to.global.u64 	%rd5, %rd3;
	mul.lo.s32 	%r22, %r9, %r21;
	cvt.s64.s32 	%rd6, %r22;
	cvt.s64.s32 	%rd7, %r1;
	add.s64 	%rd8, %rd6, %rd7;
	add.s64 	%rd9, %rd4, %rd8;
	mul.lo.s32 	%r23, %r10, %r21;
	cvt.s64.s32 	%rd10, %r23;
	add.s64 	%rd11, %rd10, %rd7;
	add.s64 	%rd1, %rd5, %rd11;
	ld.global.u8 	%rs1, [%rd9];
	setp.gt.s32 	%p4, %r11, 1;
	@%p4 bra 	$L__BB0_9;
	setp.eq.s32 	%p7, %r11, 0;
	@%p7 bra 	$L__BB0_12;
	setp.eq.s32 	%p8, %r11, 1;
	@%p8 bra 	$L__BB0_4;
	bra.uni 	$L__BB0_11;
$L__BB0_4:
	setp.lt.u16 	%p13, %rs1, 2;
	mov.b32 	%r49, 0;
	@%p13 bra 	$L__BB0_32;
	setp.lt.u16 	%p14, %rs1, 9;
	mov.b32 	%r49, 1;
	@%p14 bra 	$L__BB0_32;
	setp.lt.u16 	%p15, %rs1, 25;
	mov.b32 	%r49, 2;
	@%p15 bra 	$L__BB0_32;
	setp.lt.u16 	%p16, %rs1, 49;
	mov.b32 	%r49, 3;
	@%p16 bra 	$L__BB0_32;
	setp.lt.u16 	%p17, %rs1, 81;
	setp.lt.u16 	%p18, %rs1, 121;
	selp.b32 	%r30, 5, 6, %p18;
	selp.b32 	%r49, 4, %r30, %p17;
	bra.uni 	$L__BB0_32;
$L__BB0_9:
	setp.eq.s32 	%p5, %r11, 2;
	@%p5 bra 	$L__BB0_28;
	setp.eq.s32 	%p6, %r11, 3;
	@%p6 bra 	$L__BB0_30;
$L__BB0_11:
	cvt.rn.f32.u16 	%f1, %rs1;
	sqrt.rn.f32 	%f2, %f1;
	mov.b32 	%r46, 1;
	shl.b32 	%r47, %r46, %r11;
	cvt.rn.f32.s32 	%f3, %r47;
	fma.rn.f32 	%f4, %f2, %f3, 0f3F000000;
	cvt.rzi.s32.f32 	%r49, %f4;
	bra.uni 	$L__BB0_32;
$L__BB0_12:
	mov.b32 	%r49, 0;
	setp.eq.s16 	%p19, %rs1, 0;
	@%p19 bra 	$L__BB0_32;
	setp.eq.s16 	%p20, %rs1, 1;
	@%p20 bra 	$L__BB0_27;
	setp.lt.u16 	%p21, %rs1, 4;
	mov.b32 	%r49, 1;
	@%p21 bra 	$L__BB0_32;
	setp.lt.u16 	%p22, %rs1, 9;
	mov.b32 	%r49, 2;
	@%p22 bra 	$L__BB0_32;
	setp.lt.u16 	%p23, %rs1, 16;
	mov.b32 	%r49, 3;
	@%p23 bra 	$L__BB0_32;
	setp.lt.u16 	%p24, %rs1, 25;
	mov.b32 	%r49, 4;
	@%p24 bra 	$L__BB0_32;
	setp.lt.u16 	%p25, %rs1, 36;
	mov.b32 	%r49, 5;
	@%p25 bra 	$L__BB0_32;
	setp.lt.u16 	%p26, %rs1, 49;
	mov.b32 	%r49, 6;
	@%p26 bra 	$L__BB0_32;
	setp.lt.u16 	%p27, %rs1, 64;
	mov.b32 	%r49, 7;
	@%p27 bra 	$L__BB0_32;
	setp.lt.u16 	%p28, %rs1, 81;
	mov.b32 	%r49, 8;
	@%p28 bra 	$L__BB0_32;
	setp.lt.u16 	%p29, %rs1, 100;
	mov.b32 	%r49, 9;
	@%p29 bra 	$L__BB0_32;
	setp.lt.u16 	%p30, %rs1, 121;
	mov.b32 	%r49, 10;
	@%p30 bra 	$L__BB0_32;
	setp.lt.u16 	%p31, %rs1, 144;
	mov.b32 	%r49, 11;
	@%p31 bra 	$L__BB0_32;
	setp.lt.u16 	%p32, %rs1, 169;
	mov.b32 	%r49, 12;
	@%p32 bra 	$L__BB0_32;
	setp.lt.u16 	%p33, %rs1, 196;
	setp.lt.u16 	%p34, %rs1, 225;
	selp.b32 	%r45, 14, 15, %p34;
	selp.b32 	%r49, 13, %r45, %p33;
	bra.uni 	$L__BB0_32;
$L__BB0_27:
	mov.b32 	%r49, 1;
	bra.uni 	$L__BB0_32;
$L__BB0_28:
	setp.lt.u16 	%p11, %rs1, 9;
	mov.b32 	%r49, 0;
	@%p11 bra 	$L__BB0_32;
	setp.lt.u16 	%p12, %rs1, 121;
	selp.b32 	%r49, 1, 2, %p12;
	bra.uni 	$L__BB0_32;
$L__BB0_30:
	setp.lt.u16 	%p9, %rs1, 49;
	mov.b32 	%r49, 0;
	@%p9 bra 	$L__BB0_32;
	setp.gt.u16 	%p10, %rs1, 80;
	selp.u32 	%r49, 1, 0, %p10;
$L__BB0_32:
	min.s32 	%r48, %r49, 255;
	st.global.u8 	[%rd1], %r48;
$L__BB0_33:
	ret;

}
	// .globl	_Z26nppiSqrt_16u_C1RSfs_kernelPKtiPtiiii
.visible .entry _Z26nppiSqrt_16u_C1RSfs_kernelPKtiPtiiii(
	.param .u64 .ptr .align 1 _Z26nppiSqrt_16u_C1RSfs_kernelPKtiPtiiii_param_0,
	.param .u32 _Z26nppiSqrt_16u_C1RSfs_kernelPKtiPtiiii_param_1,
	.param .u64 .ptr .align 1 _Z26nppiSqrt_16u_C1RSfs_kernelPKtiPtiiii_param_2,
	.param .u32 _Z26nppiSqrt_16u_C1RSfs_kernelPKtiPtiiii_param_3,
	.param .u32 _Z26nppiSqrt_16u_C1RSfs_kernelPKtiPtiiii_param_4,
	.param .u32 _Z26nppiSqrt_16u_C1RSfs_kernelPKtiPtiiii_param_5,
	.param .u32 _Z26nppiSqrt_16u_C1RSfs_kernelPKtiPtiiii_param_6
)
{
	.reg .pred 	%p<4>;
	.reg .b16 	%rs<2>;
	.reg .b32 	%r<22>;
	.reg .b32 	%f<5>;
	.reg .b64 	%rd<12>;

	ld.param.u64 	%rd1, [_Z26nppiSqrt_16u_C1RSfs_kernelPKtiPtiiii_param_0];
	ld.param.u32 	%r3, [_Z26nppiSqrt_16u_C1RSfs_kernelPKtiPtiiii_param_1];
	ld.param.u64 	%rd2, [_Z26nppiSqrt_16u_C1RSfs_kernelPKtiPtiiii_param_2];
	ld.param.u32 	%r4, [_Z26nppiSqrt_16u_C1RSfs_kernelPKtiPtiiii_param_3];
	ld.param.u32 	%r6, [_Z26nppiSqrt_16u_C1RSfs_kernelPKtiPtiiii_param_4];
	ld.param.u32 	%r7, [_Z26nppiSqrt_16u_C1RSfs_kernelPKtiPtiiii_param_5];
	ld.param.u32 	%r5, [_Z26nppiSqrt_16u_C1RSfs_kernelPKtiPtiiii_param_6];
	mov.u32 	%r9, %ctaid.x;
	mov.u32 	%r10, %ntid.x;
	mov.u32 	%r11, %tid.x;
	mad.lo.s32 	%r1, %r9, %r10, %r11;
	mov.u32 	%r12, %ctaid.y;
	mov.u32 	%r13, %ntid.y;
	mov.u32 	%r14, %tid.y;
	mad.lo.s32 	%r15, %r12, %r13, %r14;
	setp.ge.s32 	%p1, %r1, %r6;
	setp.ge.s32 	%p2, %r15, %r7;
	or.pred  	%p3, %p1, %p2;
	@%p3 bra 	$L__BB1_2;
	cvta.to.global.u64 	%rd3, %rd1;
	cvta.to.global.u64 	%rd4, %rd2;
	mul.lo.s32 	%r16, %r3, %r15;
	cvt.s64.s32 	%rd5, %r16;
	add.s64 	%rd6, %rd3, %rd5;
	mul.wide.s32 	%rd7, %r1, 2;
	add.s64 	%rd8, %rd6, %rd7;
	mul.lo.s32 	%r17, %r4, %r15;
	cvt.s64.s32 	%rd9, %r17;
	add.s64 	%rd10, %rd4, %rd9;
	add.s64 	%rd11, %rd10, %rd7;
	ld.global.u16 	%rs1, [%rd8];
	cvt.rn.f32.u16 	%f1, %rs1;
	sqrt.rn.f32 	%f2, %f1;
	mov.b32 	%r18, 1;
	shl.b32 	%r19, %r18, %r5;
	cvt.rn.f32.s32 	%f3, %r19;
	fma.rn.f32 	%f4, %f2, %f3, 0f3F000000;
	cvt.rzi.s32.f32 	%r20, %f4;
	min.s32 	%r21, %r20, 65535;
	st.global.u16 	[%rd11], %r21;
$L__BB1_2:
	ret;

}
	// .globl	_Z26nppiSqrt_16s_C1RSfs_kernelPKsiPsiiii
.visible .entry _Z26nppiSqrt_16s_C1RSfs_kernelPKsiPsiiii(
	.param .u64 .ptr .align 1 _Z26nppiSqrt_16s_C1RSfs_kernelPKsiPsiiii_param_0,
	.param .u32 _Z26nppiSqrt_16s_C1RSfs_kernelPKsiPsiiii_param_1,
	.param .u64 .ptr .align 1 _Z26nppiSqrt_16s_C1RSfs_kernelPKsiPsiiii_param_2,
	.param .u32 _Z26nppiSqrt_16s_C1RSfs_kernelPKsiPsiiii_param_3,
	.param .u32 _Z26nppiSqrt_16s_C1RSfs_kernelPKsiPsiiii_param_4,
	.param .u32 _Z26nppiSqrt_16s_C1RSfs_kernelPKsiPsiiii_param_5,
	.param .u32 _Z26nppiSqrt_16s_C1RSfs_kernelPKsiPsiiii_param_6
)
{
	.reg .pred 	%p<5>;
	.reg .b16 	%rs<3>;
	.reg .b32 	%r<23>;
	.reg .b32 	%f<5>;
	.reg .b64 	%rd<12>;

	ld.param.u64 	%rd2, [_Z26nppiSqrt_16s_C1RSfs_kernelPKsiPsiiii_param_0];
	ld.param.u32 	%r3, [_Z26nppiSqrt_16s_C1RSfs_kernelPKsiPsiiii_param_1];
	ld.param.u64 	%rd3, [_Z26nppiSqrt_16s_C1RSfs_kernelPKsiPsiiii_param_2];
	ld.param.u32 	%r4, [_Z26nppiSqrt_16s_C1RSfs_kernelPKsiPsiiii_param_3];
	ld.param.u32 	%r6, [_Z26nppiSqrt_16s_C1RSfs_kernelPKsiPsiiii_param_4];
	ld.param.u32 	%r7, [_Z26nppiSqrt_16s_C1RSfs_kernelPKsiPsiiii_param_5];
	ld.param.u32 	%r5, [_Z26nppiSqrt_16s_C1RSfs_kernelPKsiPsiiii_param_6];
	mov.u32 	%r9, %ctaid.x;
	mov.u32 	%r10, %ntid.x;
	mov.u32 	%r11, %tid.x;
	mad.lo.s32 	%r1, %r9, %r10, %r11;
	mov.u32 	%r12, %ctaid.y;
	mov.u32 	%r13, %ntid.y;
	mov.u32 	%r14, %tid.y;
	mad.lo.s32 	%r15, %r12, %r13, %r14;
	setp.ge.s32 	%p1, %r1, %r6;
	setp.ge.s32 	%p2, %r15, %r7;
	or.pred  	%p3, %p1, %p2;
	@%p3 bra 	$L__BB2_4;
	cvta.to.global.u64 	%rd4, %rd2;
	cvta.to.global.u64 	%rd5, %rd3;
	mul.lo.s32 	%r16, %r3, %r15;
	cvt.s64.s32 	%rd6, %r16;
	add.s64 	%rd7, %rd4, %rd6;
	mul.wide.s32 	%rd8, %r1, 2;
	add.s64 	%rd9, %rd7, %rd8;
	mul.lo.s32 	%r17, %r4, %r15;
	cvt.s64.s32 	%rd10, %r17;
	add.s64 	%rd11, %rd5, %rd10;
	add.s64 	%rd1, %rd11, %rd8;
	ld.global.u16 	%rs1, [%rd9];
	setp.gt.s16 	%p4, %rs1, -1;
	@%p4 bra 	$L__BB2_3;
	mov.b16 	%rs2, 0;
	st.global.u16 	[%rd1], %rs2;
	bra.uni 	$L__BB2_4;
$L__BB2_3:
	cvt.rn.f32.u16 	%f1, %rs1;
	sqrt.rn.f32 	%f2, %f1;
	mov.b32 	%r18, 1;
	shl.b32 	%r19, %r18, %r5;
	cvt.rn.f32.s32 	%f3, %r19;
	fma.rn.f32 	%f4, %f2, %f3, 0f3F000000;
	cvt.rzi.s32.f32 	%r20, %f4;
	min.s32 	%r21, %r20, 32767;
	max.s32 	%r22, %r21, -32768;
	st.global.u16 	[%rd1], %r22;
$L__BB2_4:
	ret;

}
	// .globl	_Z23nppiSqrt_32f_C1R_kernelPKfiPfiii
.visible .entry _Z23nppiSqrt_32f_C1R_kernelPKfiPfiii(
	.param .u64 .ptr .align 1 _Z23nppiSqrt_32f_C1R_kernelPKfiPfiii_param_0,
	.param .u32 _Z23nppiSqrt_32f_C1R_kernelPKfiPfiii_param_1,
	.param .u64 .ptr .align 1 _Z23nppiSqrt_32f_C1R_kernelPKfiPfiii_param_2,
	.param .u32 _Z23nppiSqrt_32f_C1R_kernelPKfiPfiii_param_3,
	.param .u32 _Z23nppiSqrt_32f_C1R_kernelPKfiPfiii_param_4,
	.param .u32 _Z23nppiSqrt_32f_C1R_kernelPKfiPfiii_param_5
)
{
	.reg .pred 	%p<5>;
	.reg .b32 	%r<17>;
	.reg .b32 	%f<5>;
	.reg .b64 	%rd<12>;

	ld.param.u64 	%rd2, [_Z23nppiSqrt_32f_C1R_kernelPKfiPfiii_param_0];
	ld.param.u32 	%r3, [_Z23nppiSqrt_32f_C1R_kernelPKfiPfiii_param_1];
	ld.param.u64 	%rd3, [_Z23nppiSqrt_32f_C1R_kernelPKfiPfiii_param_2];
	ld.param.u32 	%r4, [_Z23nppiSqrt_32f_C1R_kernelPKfiPfiii_param_3];
	ld.param.u32 	%r5, [_Z23nppiSqrt_32f_C1R_kernelPKfiPfiii_param_4];
	ld.param.u32 	%r6, [_Z23nppiSqrt_32f_C1R_kernelPKfiPfiii_param_5];
	mov.u32 	%r8, %ctaid.x;
	mov.u32 	%r9, %ntid.x;
	mov.u32 	%r10, %tid.x;
	mad.lo.s32 	%r1, %r8, %r9, %r10;
	mov.u32 	%r11, %ctaid.y;
	mov.u32 	%r12, %ntid.y;
	mov.u32 	%r13, %tid.y;
	mad.lo.s32 	%r14, %r11, %r12, %r13;
	setp.ge.s32 	%p1, %r1, %r5;
	setp.ge.s32 	%p2, %r14, %r6;
	or.pred  	%p3, %p1, %p2;
	@%p3 bra 	$L__BB3_4;
	cvta.to.global.u64 	%rd4, %rd2;
	cvta.to.global.u64 	%rd5, %rd3;
	mul.lo.s32 	%r15, %r3, %r14;
	cvt.s64.s32 	%rd6, %r15;
	add.s64 	%rd7, %rd4, %rd6;
	mul.wide.s32 	%rd8, %r1, 4;
	add.s64 	%rd9, %rd7, %rd8;
	mul.lo.s32 	%r16, %r4, %r14;
	cvt.s64.s32 	%rd10, %r16;
	add.s64 	%rd11, %rd5, %rd10;
	add.s64 	%rd1, %rd11, %rd8;
	ld.global.f32 	%f1, [%rd9];
	setp.geu.f32 	%p4, %f1, 0f00000000;
	@%p4 bra 	$L__BB3_3;
	mov.f32 	%f3, 0f00000000;
	div.approx.f32 	%f4, %f3, %f3;
	st.global.f32 	[%rd1], %f4;
	bra.uni 	$L__BB3_4;
$L__BB3_3:
	sqrt.rn.f32 	%f2, %f1;
	st.global.f32 	[%rd1], %f2;
$L__BB3_4:
	ret;

}


// ===== COMPILED SASS (sm_100) =====

	.target	sm_100

	.elftype	@"ET_EXEC"


//--------------------- .note.nv.tkinfo           --------------------------
	.section	.note.nv.tkinfo,"",@"SHT_NOTE"
	.sectionflags	@"SHF_NOTE_NV_TKINFO"
	.tkinfo
        /*0018*/ 	.word	0x00000002
        /*0030*/ 	.string	""
        /*0030*/ 	.string	"ptxas"
        /*0030*/ 	.string	"Cuda compilation tools, release 13.0, V13.0.88"
        /*0030*/ 	.string	"Build cuda_13.0.r13.0/compiler.36424714_0"
        /*0030*/ 	.string	"-arch sm_100 -m 64 "



//--------------------- .note.nv.cuinfo           --------------------------
	.section	.note.nv.cuinfo,"",@"SHT_NOTE"
	.sectionflags	@"SHF_NOTE_NV_CUINFO"
        /*0018*/ 	.short	0x0002
        /*001a*/ 	.short	0x0064
        /*001c*/ 	.short	0x0082
	.zero		2


//--------------------- .nv.info                  --------------------------
	.section	.nv.info,"",@"SHT_CUDA_INFO"
	.align	4


	//----- nvinfo : EIATTR_REGCOUNT
	.align		4
        /*0000*/ 	.byte	0x04, 0x2f
        /*0002*/ 	.short	(.L_1 - .L_0)
	.align		4
.L_0:
        /*0004*/ 	.word	index@(_Z25nppiSqrt_8u_C1RSfs_kernelPKhiPhiiii)
        /*0008*/ 	.word	0x0000000c


	//----- nvinfo : EIATTR_FRAME_SIZE
	.align		4
.L_1:
        /*000c*/ 	.byte	0x04, 0x11
        /*000e*/ 	.short	(.L_3 - .L_2)
	.align		4
.L_2:
        /*0010*/ 	.word	index@($__internal_3_$__cuda_sm20_sqrt_rn_f32_slowpath)
        /*0014*/ 	.word	0x00000000


	//----- nvinfo : EIATTR_FRAME_SIZE
	.align		4
.L_3:
        /*0018*/ 	.byte	0x04, 0x11
        /*001a*/ 	.short	(.L_5 - .L_4)
	.align		4
.L_4:
        /*001c*/ 	.word	index@(_Z25nppiSqrt_8u_C1RSfs_kernelPKhiPhiiii)
        /*0020*/ 	.word	0x00000000


	//----- nvinfo : EIATTR_REGCOUNT
	.align		4
.L_5:
        /*0024*/ 	.byte	0x04, 0x2f
        /*0026*/ 	.short	(.L_7 - .L_6)
	.align		4
.L_6:
        /*0028*/ 	.word	index@(_Z26nppiSqrt_16u_C1RSfs_kernelPKtiPtiiii)
        /*002c*/ 	.word	0x0000000c


	//----- nvinfo : EIATTR_FRAME_SIZE
	.align		4
.L_7:
        /*0030*/ 	.byte	0x04, 0x11
        /*0032*/ 	.short	(.L_9 - .L_8)
	.align		4
.L_8:
        /*0034*/ 	.word	index@($__internal_2_$__cuda_sm20_sqrt_rn_f32_slowpath)
        /*0038*/ 	.word	0x00000000


	//----- nvinfo : EIATTR_FRAME_SIZE
	.align		4
.L_9:
        /*003c*/ 	.byte	0x04, 0x11
        /*003e*/ 	.short	(.L_11 - .L_10)
	.align		4
.L_10:
        /*0040*/ 	.word	index@(_Z26nppiSqrt_16u_C1RSfs_kernelPKtiPtiiii)
        /*0044*/ 	.word	0x00000000


	//----- nvinfo : EIATTR_REGCOUNT
	.align		4
.L_11:
        /*0048*/ 	.byte	0x04, 0x2f
        /*004a*/ 	.short	(.L_13 - .L_12)
	.align		4
.L_12:
        /*004c*/ 	.word	index@(_Z26nppiSqrt_16s_C1RSfs_kernelPKsiPsiiii)
        /*0050*/ 	.word	0x0000000c


	//----- nvinfo : EIATTR_FRAME_SIZE
	.align		4
.L_13:
        /*0054*/ 	.byte	0x04, 0x11
        /*0056*/ 	.short	(.L_15 - .L_14)
	.align		4
.L_14:
        /*0058*/ 	.word	index@($__internal_1_$__cuda_sm20_sqrt_rn_f32_slowpath)
        /*005c*/ 	.word	0x00000000


	//----- nvinfo : EIATTR_FRAME_SIZE
	.align		4
.L_15:
        /*0060*/ 	.byte	0x04, 0x11
        /*0062*/ 	.short	(.L_17 - .L_16)
	.align		4
.L_16:
        /*0064*/ 	.word	index@(_Z26nppiSqrt_16s_C1RSfs_kernelPKsiPsiiii)
        /*0068*/ 	.word	0x00000000


	//----- nvinfo : EIATTR_REGCOUNT
	.align		4
.L_17:
        /*006c*/ 	.byte	0x04, 0x2f
        /*006e*/ 	.short	(.L_19 - .L_18)
	.align		4
.L_18:
        /*0070*/ 	.word	index@(_Z23nppiSqrt_32f_C1R_kernelPKfiPfiii)
        /*0074*/ 	.word	0x0000000c


	//----- nvinfo : EIATTR_FRAME_SIZE
	.align		4
.L_19:
        /*0078*/ 	.byte	0x04, 0x11
        /*007a*/ 	.short	(.L_21 - .L_20)
	.align		4
.L_20:
        /*007c*/ 	.word	index@($__internal_0_$__cuda_sm20_sqrt_rn_f32_slowpath)
        /*0080*/ 	.word	0x00000000


	//----- nvinfo : EIATTR_FRAME_SIZE
	.align		4
.L_21:
        /*0084*/ 	.byte	0x04, 0x11
        /*0086*/ 	.short	(.L_23 - .L_22)
	.align		4
.L_22:
        /*0088*/ 	.word	index@(_Z23nppiSqrt_32f_C1R_kernelPKfiPfiii)
        /*008c*/ 	.word	0x00000000


	//----- nvinfo : EIATTR_MIN_STACK_SIZE
	.align		4
.L_23:
        /*0090*/ 	.byte	0x04, 0x12
        /*0092*/ 	.short	(.L_25 - .L_24)
	.align		4
.L_24:
        /*0094*/ 	.word	index@(_Z23nppiSqrt_32f_C1R_kernelPKfiPfiii)
        /*0098*/ 	.word	0x00000000


	//----- nvinfo : EIATTR_MIN_STACK_SIZE
	.align		4
.L_25:
        /*009c*/ 	.byte	0x04, 0x12
        /*009e*/ 	.short	(.L_27 - .L_26)
	.align		4
.L_26:
        /*00a0*/ 	.word	index@(_Z26nppiSqrt_16s_C1RSfs_kernelPKsiPsiiii)
        /*00a4*/ 	.word	0x00000000


	//----- nvinfo : EIATTR_MIN_STACK_SIZE
	.align		4
.L_27:
        /*00a8*/ 	.byte	0x04, 0x12
        /*00aa*/ 	.short	(.L_29 - .L_28)
	.align		4
.L_28:
        /*00ac*/ 	.word	index@(_Z26nppiSqrt_16u_C1RSfs_kernelPKtiPtiiii)
        /*00b0*/ 	.word	0x00000000


	//----- nvinfo : EIATTR_MIN_STACK_SIZE
	.align		4
.L_29:
        /*00b4*/ 	.byte	0x04, 0x12
        /*00b6*/ 	.short	(.L_31 - .L_30)
	.align		4
.L_30:
        /*00b8*/ 	.word	index@(_Z25nppiSqrt_8u_C1RSfs_kernelPKhiPhiiii)
        /*00bc*/ 	.word	0x00000000
.L_31:


//--------------------- .nv.compat                --------------------------
	.section	.nv.compat,"",@"SHT_CUDA_COMPAT_INFO"
	.align	4
        /*0000*/ 	.byte	0x02, 0x09, 0x00, 0x00, 0x02, 0x02, 0x01, 0x00, 0x02, 0x05, 0x05, 0x00, 0x03, 0x07, 0x01, 0x01
        /*0010*/ 	.byte	0x02, 0x03, 0x00, 0x00, 0x02, 0x06, 0x01, 0x00, 0x04, 0x0b, 0x08, 0x00, 0x01, 0x00, 0x00, 0x00
        /*0020*/ 	.byte	0x00, 0x00, 0x00, 0x00


//--------------------- .nv.info._Z23nppiSqrt_32f_C1R_kernelPKfiPfiii --------------------------
	.section	.nv.info._Z23nppiSqrt_32f_C1R_kernelPKfiPfiii,"",@"SHT_CUDA_INFO"
	.sectionflags	@""
	.align	4


	//----- nvinfo : EIATTR_CUDA_API_VERSION
	.align		4
        /*0000*/ 	.byte	0x04, 0x37
        /*0002*/ 	.short	(.L_33 - .L_32)
.L_32:
        /*0004*/ 	.word	0x00000082


	//----- nvinfo : EIATTR_KPARAM_INFO
	.align		4
.L_33:
        /*0008*/ 	.byte	0x04, 0x17
        /*000a*/ 	.short	(.L_35 - .L_34)
.L_34:
        /*000c*/ 	.word	0x00000000
        /*0010*/ 	.short	0x0005
        /*0012*/ 	.short	0x0020
        /*0014*/ 	.byte	0x00, 0xf0, 0x11, 0x00


	//----- nvinfo : EIATTR_KPARAM_INFO
	.align		4
.L_35:
        /*0018*/ 	.byte	0x04, 0x17
        /*001a*/ 	.short	(.L_37 - .L_36)
.L_36:
        /*001c*/ 	.word	0x00000000
        /*0020*/ 	.short	0x0004
        /*0022*/ 	.short	0x001c
        /*0024*/ 	.byte	0x00, 0xf0, 0x11, 0x00


	//----- nvinfo : EIATTR_KPARAM_INFO
	.align		4
.L_37:
        /*0028*/ 	.byte	0x04, 0x17
        /*002a*/ 	.short	(.L_39 - .L_38)
.L_38:
        /*002c*/ 	.word	0x00000000
        /*0030*/ 	.short	0x0003
        /*0032*/ 	.short	0x0018
        /*0034*/ 	.byte	0x00, 0xf0, 0x11, 0x00


	//----- nvinfo : EIATTR_KPARAM_INFO
	.align		4
.L_39:
        /*0038*/ 	.byte	0x04, 0x17
        /*003a*/ 	.short	(.L_41 - .L_40)
.L_40:
        /*003c*/ 	.word	0x00000000
        /*0040*/ 	.short	0x0002
        /*0042*/ 	.short	0x0010
        /*0044*/ 	.byte	0x00, 0xf5, 0x21, 0x00


	//----- nvinfo : EIATTR_KPARAM_INFO
	.align		4
.L_41:
        /*0048*/ 	.byte	0x04, 0x17
        /*004a*/ 	.short	(.L_43 - .L_42)
.L_42:
        /*004c*/ 	.word	0x00000000
        /*0050*/ 	.short	0x0001
        /*0052*/ 	.short	0x0008
        /*0054*/ 	.byte	0x00, 0xf0, 0x11, 0x00


	//----- nvinfo : EIATTR_KPARAM_INFO
	.align		4
.L_43:
        /*0058*/ 	.byte	0x04, 0x17
        /*005a*/ 	.short	(.L_45 - .L_44)
.L_44:
        /*005c*/ 	.word	0x00000000
        /*0060*/ 	.short	0x0000
        /*0062*/ 	.short	0x0000
        /*0064*/ 	.byte	0x00, 0xf5, 0x21, 0x00


	//----- nvinfo : EIATTR_SPARSE_MMA_MASK
	.align		4
.L_45:
        /*0068*/ 	.byte	0x03, 0x50
        /*006a*/ 	.short	0x0000


	//----- nvinfo : EIATTR_MAXREG_COUNT
	.align		4
        /*006c*/ 	.byte	0x03, 0x1b
        /*006e*/ 	.short	0x00ff


	//----- nvinfo : EIATTR_MERCURY_ISA_VERSION
	.align		4
        /*0070*/ 	.byte	0x03, 0x5f
        /*0072*/ 	.short	0x0101


	//----- nvinfo : EIATTR_VRC_CTA_INIT_COUNT
	.align		4
        /*0074*/ 	.byte	0x02, 0x4a
	.zero		1
	.zero		1


	//----- nvinfo : EIATTR_EXIT_INSTR_OFFSETS
	.align		4
        /*0078*/ 	.byte	0x04, 0x1c
        /*007a*/ 	.short	(.L_47 - .L_46)


	//   ....[0]....
.L_46:
        /*007c*/ 	.word	0x000000d0


	//   ....[1]....
        /*0080*/ 	.word	0x000001f0


	//   ....[2]....
        /*0084*/ 	.word	0x000002f0


	//----- nvinfo : EIATTR_CRS_STACK_SIZE
	.align		4
.L_47:
        /*0088*/ 	.byte	0x04, 0x1e
        /*008a*/ 	.short	(.L_49 - .L_48)
.L_48:
        /*008c*/ 	.word	0x00000000


	//----- nvinfo : EIATTR_CBANK_PARAM_SIZE
	.align		4
.L_49:
        /*0090*/ 	.byte	0x03, 0x19
        /*0092*/ 	.short	0x0024


	//----- nvinfo : EIATTR_PARAM_CBANK
	.align		4
        /*0094*/ 	.byte	0x04, 0x0a
        /*0096*/ 	.short	(.L_51 - .L_50)
	.align		4
.L_50:
        /*0098*/ 	.word	index@(.nv.constant0._Z23nppiSqrt_32f_C1R_kernelPKfiPfiii)
        /*009c*/ 	.short	0x0380
        /*009e*/ 	.short	0x0024


	//----- nvinfo : EIATTR_SW_WAR
	.align		4
.L_51:
        /*00a0*/ 	.byte	0x04, 0x36
        /*00a2*/ 	.short	(.L_53 - .L_52)
.L_52:
        /*00a4*/ 	.word	0x00000008
.L_53:


//--------------------- .nv.info._Z26nppiSqrt_16s_C1RSfs_kernelPKsiPsiiii --------------------------
	.section	.nv.info._Z26nppiSqrt_16s_C1RSfs_kernelPKsiPsiiii,"",@"SHT_CUDA_INFO"
	.sectionflags	@""
	.align	4


	//----- nvinfo : EIATTR_CUDA_API_VERSION
	.align		4
        /*0000*/ 	.byte	0x04, 0x37
        /*0002*/ 	.short	(.L_55 - .L_54)
.L_54:
        /*0004*/ 	.word	0x00000082


	//----- nvinfo : EIATTR_KPARAM_INFO
	.align		4
.L_55:
        /*0008*/ 	.byte	0x04, 0x17
        /*000a*/ 	.short	(.L_57 - .L_56)
.L_56:
        /*000c*/ 	.word	0x00000000
        /*0010*/ 	.short	0x0006
        /*0012*/ 	.short	0x0024
        /*0014*/ 	.byte	0x00, 0xf0, 0x11, 0x00


	//----- nvinfo : EIATTR_KPARAM_INFO
	.align		4
.L_57:
        /*0018*/ 	.byte	0x04, 0x17
        /*001a*/ 	.short	(.L_59 - .L_58)
.L_58:
        /*001c*/ 	.word	0x00000000
        /*0020*/ 	.short	0x0005
        /*0022*/ 	.short	0x0020
        /*0024*/ 	.byte	0x00, 0xf0, 0x11, 0x00


	//----- nvinfo : EIATTR_KPARAM_INFO
	.align		4
.L_59:
        /*0028*/ 	.byte	0x04, 0x17
        /*002a*/ 	.short	(.L_61 - .L_60)
.L_60:
        /*002c*/ 	.word	0x00000000
        /*0030*/ 	.short	0x0004
        /*0032*/ 	.short	0x001c
        /*0034*/ 	.byte	0x00, 0xf0, 0x11, 0x00


	//----- nvinfo : EIATTR_KPARAM_INFO
	.align		4
.L_61:
        /*0038*/ 	.byte	0x04, 0x17
        /*003a*/ 	.short	(.L_63 - .L_62)
.L_62:
        /*003c*/ 	.word	0x00000000
        /*0040*/ 	.short	0x0003
        /*0042*/ 	.short	0x0018
        /*0044*/ 	.byte	0x00, 0xf0, 0x11, 0x00


	//----- nvinfo : EIATTR_KPARAM_INFO
	.align		4
.L_63:
        /*0048*/ 	.byte	0x04, 0x17
        /*004a*/ 	.short	(.L_65 - .L_64)
.L_64:
        /*004c*/ 	.word	0x00000000
        /*0050*/ 	.short	0x0002
        /*0052*/ 	.short	0x0010
        /*0054*/ 	.byte	0x00, 0xf5, 0x21, 0x00


	//----- nvinfo : EIATTR_KPARAM_INFO
	.align		4
.L_65:
        /*0058*/ 	.byte	0x04, 0x17
        /*005a*/ 	.short	(.L_67 - .L_66)
.L_66:
        /*005c*/ 	.word	0x00000000
        /*0060*/ 	.short	0x0001
        /*0062*/ 	.short	0x0008
        /*0064*/ 	.byte	0x00, 0xf0, 0x11, 0x00


	//----- nvinfo : EIATTR_KPARAM_INFO
	.align		4
.L_67:
        /*0068*/ 	.byte	0x04, 0x17
        /*006a*/ 	.short	(.L_69 - .L_68)
.L_68:
        /*006c*/ 	.word	0x00000000
        /*0070*/ 	.short	0x0000
        /*0072*/ 	.short	0x0000
        /*0074*/ 	.byte	0x00, 0xf5, 0x21, 0x00


	//----- nvinfo : EIATTR_SPARSE_MMA_MASK
	.align		4
.L_69:
        /*0078*/ 	.byte	0x03, 0x50
        /*007a*/ 	.short	0x0000


	//----- nvinfo : EIATTR_MAXREG_COUNT
	.align		4
        /*007c*/ 	.byte	0x03, 0x1b
        /*007e*/ 	.short	0x00ff


	//----- nvinfo : EIATTR_MERCURY_ISA_VERSION
	.align		4
        /*0080*/ 	.byte	0x03, 0x5f
        /*0082*/ 	.short	0x0101


	//----- nvinfo : EIATTR_VRC_CTA_INIT_COUNT
	.align		4
        /*0084*/ 	.byte	0x02, 0x4a
	.zero		1
	.zero		1


	//----- nvinfo : EIATTR_EXIT_INSTR_OFFSETS
	.align		4
        /*0088*/ 	.byte	0x04, 0x1c
        /*008a*/ 	.short	(.L_71 - .L_70)


	//   ....[0]....
.L_70:
        /*008c*/ 	.word	0x000000d0


	//   ....[1]....
        /*0090*/ 	.word	0x000001f0


	//   ....[2]....
        /*0094*/ 	.word	0x00000370


	//----- nvinfo : EIATTR_CRS_STACK_SIZE
	.align		4
.L_71:
        /*0098*/ 	.byte	0x04, 0x1e
        /*009a*/ 	.short	(.L_73 - .L_72)
.L_72:
        /*009c*/ 	.word	0x00000000


	//----- nvinfo : EIATTR_CBANK_PARAM_SIZE
	.align		4
.L_73:
        /*00a0*/ 	.byte	0x03, 0x19
        /*00a2*/ 	.short	0x0028


	//----- nvinfo : EIATTR_PARAM_CBANK
	.align		4
        /*00a4*/ 	.byte	0x04, 0x0a
        /*00a6*/ 	.short	(.L_75 - .L_74)
	.align		4
.L_74:
        /*00a8*/ 	.word	index@(.nv.constant0._Z26nppiSqrt_16s_C1RSfs_kernelPKsiPsiiii)
        /*00ac*/ 	.short	0x0380
        /*00ae*/ 	.short	0x0028


	//----- nvinfo : EIATTR_SW_WAR
	.align		4
.L_75:
        /*00b0*/ 	.byte	0x04, 0x36
        /*00b2*/ 	.short	(.L_77 - .L_76)
.L_76:
        /*00b4*/ 	.word	0x00000008
.L_77:


//--------------------- .nv.info._Z26nppiSqrt_16u_C1RSfs_kernelPKtiPtiiii --------------------------
	.section	.nv.info._Z26nppiSqrt_16u_C1RSfs_kernelPKtiPtiiii,"",@"SHT_CUDA_INFO"
	.sectionflags	@""
	.align	4


	//----- nvinfo : EIATTR_CUDA_API_VERSION
	.align		4
        /*0000*/ 	.byte	0x04, 0x37
        /*0002*/ 	.short	(.L_79 - .L_78)
.L_78:
        /*0004*/ 	.word	0x00000082


	//----- nvinfo : EIATTR_KPARAM_INFO
	.align		4
.L_79:
        /*0008*/ 	.byte	0x04, 0x17
        /*000a*/ 	.short	(.L_81 - .L_80)
.L_80:
        /*000c*/ 	.word	0x00000000
        /*0010*/ 	.short	0x0006
        /*0012*/ 	.short	0x0024
        /*0014*/ 	.byte	0x00, 0xf0, 0x11, 0x00


	//----- nvinfo : EIATTR_KPARAM_INFO
	.align		4
.L_81:
        /*0018*/ 	.byte	0x04, 0x17
        /*001a*/ 	.short	(.L_83 - .L_82)
.L_82:
        /*001c*/ 	.word	0x00000000
        /*0020*/ 	.short	0x0005
        /*0022*/ 	.short	0x0020
        /*0024*/ 	.byte	0x00, 0xf0, 0x11, 0x00


	//----- nvinfo : EIATTR_KPARAM_INFO
	.align		4
.L_83:
        /*0028*/ 	.byte	0x04, 0x17
        /*002a*/ 	.short	(.L_85 - .L_84)
.L_84:
        /*002c*/ 	.word	0x00000000
        /*0030*/ 	.short	0x0004
        /*0032*/ 	.short	0x001c
        /*0034*/ 	.byte	0x00, 0xf0, 0x11, 0x00


	//----- nvinfo : EIATTR_KPARAM_INFO
	.align		4
.L_85:
        /*0038*/ 	.byte	0x04, 0x17
        /*003a*/ 	.short	(.L_87 - .L_86)
.L_86:
        /*003c*/ 	.word	0x00000000
        /*0040*/ 	.short	0x0003
        /*0042*/ 	.short	0x0018
        /*0044*/ 	.byte	0x00, 0xf0, 0x11, 0x00


	//----- nvinfo : EIATTR_KPARAM_INFO
	.align		4
.L_87:
        /*0048*/ 	.byte	0x04, 0x17
        /*004a*/ 	.short	(.L_89 - .L_88)
.L_88:
        /*004c*/ 	.word	0x00000000
        /*0050*/ 	.short	0x0002
        /*0052*/ 	.short	0x0010
        /*0054*/ 	.byte	0x00, 0xf5, 0x21, 0x00


	//----- nvinfo : EIATTR_KPARAM_INFO
	.align		4
.L_89:
        /*0058*/ 	.byte	0x04, 0x17
        /*005a*/ 	.short	(.L_91 - .L_90)
.L_90:
        /*005c*/ 	.word	0x00000000
        /*0060*/ 	.short	0x0001
        /*0062*/ 	.short	0x0008
        /*0064*/ 	.byte	0x00, 0xf0, 0x11, 0x00


	//----- nvinfo : EIATTR_KPARAM_INFO
	.align		4
.L_91:
        /*0068*/ 	.byte	0x04, 0x17
        /*006a*/ 	.short	(.L_93 - .L_92)
.L_92:
        /*006c*/ 	.word	0x00000000
        /*0070*/ 	.short	0x0000
        /*0072*/ 	.short	0x0000
        /*0074*/ 	.byte	0x00, 0xf5, 0x21, 0x00


	//----- nvinfo : EIATTR_SPARSE_MMA_MASK
	.align		4
.L_93:
        /*0078*/ 	.byte	0x03, 0x50
        /*007a*/ 	.short	0x0000


	//----- nvinfo : EIATTR_MAXREG_COUNT
	.align		4
        /*007c*/ 	.byte	0x03, 0x1b
        /*007e*/ 	.short	0x00ff


	//----- nvinfo : EIATTR_MERCURY_ISA_VERSION
	.align		4
        /*0080*/ 	.byte	0x03, 0x5f
        /*0082*/ 	.short	0x0101


	//----- nvinfo : EIATTR_VRC_CTA_INIT_COUNT
	.align		4
        /*0084*/ 	.byte	0x02, 0x4a
	.zero		1
	.zero		1


	//----- nvinfo : EIATTR_EXIT_INSTR_OFFSETS
	.align		4
        /*0088*/ 	.byte	0x04, 0x1c
        /*008a*/ 	.short	(.L_95 - .L_94)


	//   ....[0]....
.L_94:
        /*008c*/ 	.word	0x000000d0


	//   ....[1]....
        /*0090*/ 	.word	0x00000330


	//----- nvinfo : EIATTR_CRS_STACK_SIZE
	.align		4
.L_95:
        /*0094*/ 	.byte	0x04, 0x1e
        /*0096*/ 	.short	(.L_97 - .L_96)
.L_96:
        /*0098*/ 	.word	0x00000000


	//----- nvinfo : EIATTR_CBANK_PARAM_SIZE
	.align		4
.L_97:
        /*009c*/ 	.byte	0x03, 0x19
        /*009e*/ 	.short	0x0028


	//----- nvinfo : EIATTR_PARAM_CBANK
	.align		4
        /*00a0*/ 	.byte	0x04, 0x0a
        /*00a2*/ 	.short	(.L_99 - .L_98)
	.align		4
.L_98:
        /*00a4*/ 	.word	index@(.nv.constant0._Z26nppiSqrt_16u_C1RSfs_kernelPKtiPtiiii)
        /*00a8*/ 	.short	0x0380
        /*00aa*/ 	.short	0x0028


	//----- nvinfo : EIATTR_SW_WAR
	.align		4
.L_99:
        /*00ac*/ 	.byte	0x04, 0x36
        /*00ae*/ 	.short	(.L_101 - .L_100)
.L_100:
        /*00b0*/ 	.word	0x00000008
.L_101:


//--------------------- .nv.info._Z25nppiSqrt_8u_C1RSfs_kernelPKhiPhiiii --------------------------
	.section	.nv.info._Z25nppiSqrt_8u_C1RSfs_kernelPKhiPhiiii,"",@"SHT_CUDA_INFO"
	.sectionflags	@""
	.align	4


	//----- nvinfo : EIATTR_CUDA_API_VERSION
	.align		4
        /*0000*/ 	.byte	0x04, 0x37
        /*0002*/ 	.short	(.L_103 - .L_102)
.L_102:
        /*0004*/ 	.word	0x00000082


	//----- nvinfo : EIATTR_KPARAM_INFO
	.align		4
.L_103:
        /*0008*/ 	.byte	0x04, 0x17
        /*000a*/ 	.short	(.L_105 - .L_104)
.L_104:
        /*000c*/ 	.word	0x00000000
        /*0010*/ 	.short	0x0006
        /*0012*/ 	.short	0x0024
        /*0014*/ 	.byte	0x00, 0xf0, 0x11, 0x00


	//----- nvinfo : EIATTR_KPARAM_INFO
	.align		4
.L_105:
        /*0018*/ 	.byte	0x04, 0x17
        /*001a*/ 	.short	(.L_107 - .L_106)
.L_106:
        /*001c*/ 	.word	0x00000000
        /*0020*/ 	.short	0x0005
        /*0022*/ 	.short	0x0020
        /*0024*/ 	.byte	0x00, 0xf0, 0x11, 0x00


	//----- nvinfo : EIATTR_KPARAM_INFO
	.align		4
.L_107:
        /*0028*/ 	.byte	0x04, 0x17
        /*002a*/ 	.short	(.L_109 - .L_108)
.L_108:
        /*002c*/ 	.word	0x00000000
        /*0030*/ 	.short	0x0004
        /*0032*/ 	.short	0x001c
        /*0034*/ 	.byte	0x00, 0xf0, 0x11, 0x00


	//----- nvinfo : EIATTR_KPARAM_INFO
	.align		4
.L_109:
        /*0038*/ 	.byte	0x04, 0x17
        /*003a*/ 	.short	(.L_111 - .L_110)
.L_110:
        /*003c*/ 	.word	0x00000000
        /*0040*/ 	.short	0x0003
        /*0042*/ 	.short	0x0018
        /*0044*/ 	.byte	0x00, 0xf0, 0x11, 0x00


	//----- nvinfo : EIATTR_KPARAM_INFO
	.align		4
.L_111:
        /*0048*/ 	.byte	0x04, 0x17
        /*004a*/ 	.short	(.L_113 - .L_112)
.L_112:
        /*004c*/ 	.word	0x00000000
        /*0050*/ 	.short	0x0002
        /*0052*/ 	.short	0x0010
        /*0054*/ 	.byte	0x00, 0xf5, 0x21, 0x00


	//----- nvinfo : EIATTR_KPARAM_INFO
	.align		4
.L_113:
        /*0058*/ 	.byte	0x04, 0x17
        /*005a*/ 	.short	(.L_115 - .L_114)
.L_114:
        /*005c*/ 	.word	0x00000000
        /*0060*/ 	.short	0x0001
        /*0062*/ 	.short	0x0008
        /*0064*/ 	.byte	0x00, 0xf0, 0x11, 0x00


	//----- nvinfo : EIATTR_KPARAM_INFO
	.align		4
.L_115:
        /*0068*/ 	.byte	0x04, 0x17
        /*006a*/ 	.short	(.L_117 - .L_116)
.L_116:
        /*006c*/ 	.word	0x00000000
        /*0070*/ 	.short	0x0000
        /*0072*/ 	.short	0x0000
        /*0074*/ 	.byte	0x00, 0xf5, 0x21, 0x00


	//----- nvinfo : EIATTR_SPARSE_MMA_MASK
	.align		4
.L_117:
        /*0078*/ 	.byte	0x03, 0x50
        /*007a*/ 	.short	0x0000


	//----- nvinfo : EIATTR_MAXREG_COUNT
	.align		4
        /*007c*/ 	.byte	0x03, 0x1b
        /*007e*/ 	.short	0x00ff


	//----- nvinfo : EIATTR_MERCURY_ISA_VERSION
	.align		4
        /*0080*/ 	.byte	0x03, 0x5f
        /*0082*/ 	.short	0x0101


	//----- nvinfo : EIATTR_VRC_CTA_INIT_COUNT
	.align		4
        /*0084*/ 	.byte	0x02, 0x4a
	.zero		1
	.zero		1


	//----- nvinfo : EIATTR_EXIT_INSTR_OFFSETS
	.align		4
        /*0088*/ 	.byte	0x04, 0x1c
        /*008a*/ 	.short	(.L_119 - .L_118)


	//   ....[0]....
.L_118:
        /*008c*/ 	.word	0x000000d0


	//   ....[1]....
        /*0090*/ 	.word	0x00000920


	//----- nvinfo : EIATTR_INDIRECT_BRANCH_TARGETS
	.align		4
.L_119:
        /*0094*/ 	.byte	0x04, 0x34
        /*0096*/ 	.short	(.L_121 - .L_120)


	//   ....[0]....
.L_120:
        /*0098*/ 	.word	.L_x_24@srel
        /*009c*/ 	.short	0x0
        /*009e*/ 	.short	0x0
        /*00a0*/ 	.word	0x3
        /*00a4*/ 	.word	.L_x_25@srel
        /*00a8*/ 	.word	.L_x_26@srel
        /*00ac*/ 	.word	.L_x_27@srel


	//   ....[1]....
        /*00b0*/ 	.word	.L_x_28@srel
        /*00b4*/ 	.short	0x0
        /*00b6*/ 	.short	0x0
        /*00b8*/ 	.word	0x3
        /*00bc*/ 	.word	.L_x_29@srel
        /*00c0*/ 	.word	.L_x_30@srel
        /*00c4*/ 	.word	.L_x_27@srel


	//----- nvinfo : EIATTR_CRS_STACK_SIZE
	.align		4
.L_121:
        /*00c8*/ 	.byte	0x04, 0x1e
        /*00ca*/ 	.short	(.L_123 - .L_122)
.L_122:
        /*00cc*/ 	.word	0x00000000


	//----- nvinfo : EIATTR_CBANK_PARAM_SIZE
	.align		4
.L_123:
        /*00d0*/ 	.byte	0x03, 0x19
        /*00d2*/ 	.short	0x0028


	//----- nvinfo : EIATTR_PARAM_CBANK
	.align		4
        /*00d4*/ 	.byte	0x04, 0x0a
        /*00d6*/ 	.short	(.L_125 - .L_124)
	.align		4
.L_124:
        /*00d8*/ 	.word	index@(.nv.constant0._Z25nppiSqrt_8u_C1RSfs_kernelPKhiPhiiii)
        /*00dc*/ 	.short	0x0380
        /*00de*/ 	.short	0x0028


	//----- nvinfo : EIATTR_SW_WAR
	.align		4
.L_125:
        /*00e0*/ 	.byte	0x04, 0x36
        /*00e2*/ 	.short	(.L_127 - .L_126)
.L_126:
        /*00e4*/ 	.word	0x00000008
.L_127:


//--------------------- .nv.callgraph             --------------------------
	.section	.nv.callgraph,"",@"SHT_CUDA_CALLGRAPH"
	.align	4
	.sectionentsize	8
	.align		4
        /*0000*/ 	.word	0x00000000
	.align		4
        /*0004*/ 	.word	0xffffffff
	.align		4
        /*0008*/ 	.word	0x00000000
	.align		4
        /*000c*/ 	.word	0xfffffffe
	.align		4
        /*0010*/ 	.word	0x00000000
	.align		4
        /*0014*/ 	.word	0xfffffffd
	.align		4
        /*0018*/ 	.word	0x00000000
	.align		4
        /*001c*/ 	.word	0xfffffffc


//--------------------- .nv.constant2._Z25nppiSqrt_8u_C1RSfs_kernelPKhiPhiiii --------------------------
	.section	.nv.constant2._Z25nppiSqrt_8u_C1RSfs_kernelPKhiPhiiii,"a",@progbits
	.sectionflags	@""
	.align	4
.nv.constant2._Z25nppiSqrt_8u_C1RSfs_kernelPKhiPhiiii:
        /*0000*/ 	.byte	0x80, 0x03, 0x00, 0x00, 0x60, 0x02, 0x00, 0x00, 0xf0, 0x06, 0x00, 0x00, 0x40, 0x08, 0x00, 0x00
        /*0010*/ 	.byte	0xb0, 0x08, 0x00, 0x00, 0xf0, 0x06, 0x00, 0x00


//--------------------- .text._Z23nppiSqrt_32f_C1R_kernelPKfiPfiii --------------------------
	.section	.text._Z23nppiSqrt_32f_C1R_kernelPKfiPfiii,"ax",@progbits
	.align	128
        .global         _Z23nppiSqrt_32f_C1R_kernelPKfiPfiii
        .type           _Z23nppiSqrt_32f_C1R_kernelPKfiPfiii,@function
        .size           _Z23nppiSqrt_32f_C1R_kernelPKfiPfiii,(.L_x_32 - _Z23nppiSqrt_32f_C1R_kernelPKfiPfiii)
        .other          _Z23nppiSqrt_32f_C1R_kernelPKfiPfiii,@"STO_CUDA_ENTRY STV_DEFAULT"
_Z23nppiSqrt_32f_C1R_kernelPKfiPfiii:
.text._Z23nppiSqrt_32f_C1R_kernelPKfiPfiii:
[----:B------:R-:W-:Y:S01]  /*0000*/  LDC R1, c[0x0][0x37c] ;  /* 0x0000df00ff017b82 */ /* 0x000fe20000000800 */
[----:B------:R-:W0:Y:S07]  /*0010*/  S2R R3, SR_TID.Y ;  /* 0x0000000000037919 */ /* 0x000e2e0000002200 */
[----:B------:R-:W1:Y:S01]  /*0020*/  LDC R7, c[0x0][0x360] ;  /* 0x0000d800ff077b82 */ /* 0x000e620000000800 */
[----:B------:R-:W2:Y:S01]  /*0030*/  LDCU UR6, c[0x0][0x3a0] ;  /* 0x00007400ff0677ac */ /* 0x000ea20008000800 */
[----:B------:R-:W1:Y:S01]  /*0040*/  S2R R2, SR_TID.X ;  /* 0x0000000000027919 */ /* 0x000e620000002100 */
[----:B------:R-:W3:Y:S05]  /*0050*/  LDCU UR7, c[0x0][0x39c] ;  /* 0x00007380ff0777ac */ /* 0x000eea0008000800 */
[----:B------:R-:W0:Y:S08]  /*0060*/  S2UR UR5, SR_CTAID.Y ;  /* 0x00000000000579c3 */ /* 0x000e300000002600 */
[----:B------:R-:W0:Y:S08]  /*0070*/  LDC R0, c[0x0][0x364] ;  /* 0x0000d900ff007b82 */ /* 0x000e300000000800 */
[----:B------:R-:W1:Y:S01]  /*0080*/  S2UR UR4, SR_CTAID.X ;  /* 0x00000000000479c3 */ /* 0x000e620000002500 */
[----:B0-----:R-:W-:-:S05]  /*0090*/  IMAD R0, R0, UR5, R3 ;  /* 0x0000000500007c24 */ /* 0x001fca000f8e0203 */
[----:B--2---:R-:W-:Y:S01]  /*00a0*/  ISETP.GE.AND P0, PT, R0, UR6, PT ;  /* 0x0000000600007c0c */ /* 0x004fe2000bf06270 */
[----:B-1----:R-:W-:-:S05]  /*00b0*/  IMAD R7, R7, UR4, R2 ;  /* 0x0000000407077c24 */ /* 0x002fca000f8e0202 */
[----:B---3--:R-:W-:-:S13]  /*00c0*/  ISETP.GE.OR P0, PT, R7, UR7, P0 ;  /* 0x0000000707007c0c */ /* 0x008fda0008706670 */
[----:B------:R-:W-:Y:S05]  /*00d0*/  @P0 EXIT ;  /* 0x000000000000094d */ /* 0x000fea0003800000 */
[----:B------:R-:W0:Y:S01]  /*00e0*/  LDCU UR4, c[0x0][0x388] ;  /* 0x00007100ff0477ac */ /* 0x000e220008000800 */
[----:B------:R-:W1:Y:S01]  /*00f0*/  LDCU.64 UR6, c[0x0][0x380] ;  /* 0x00007000ff0677ac */ /* 0x000e620008000a00 */
[----:B------:R-:W2:Y:S01]  /*0100*/  LDCU.64 UR8, c[0x0][0x390] ;  /* 0x00007200ff0877ac */ /* 0x000ea20008000a00 */
[----:B0-----:R-:W-:Y:S01]  /*0110*/  IMAD R2, R0, UR4, RZ ;  /* 0x0000000400027c24 */ /* 0x001fe2000f8e02ff */
[----:B------:R-:W0:Y:S04]  /*0120*/  LDCU.64 UR4, c[0x0][0x358] ;  /* 0x00006b00ff0477ac */ /* 0x000e280008000a00 */
[C---:B-1----:R-:W-:Y:S01]  /*0130*/  IADD3 R4, P0, PT, R2.reuse, UR6, RZ ;  /* 0x0000000602047c10 */ /* 0x042fe2000ff1e0ff */
[----:B------:R-:W1:Y:S03]  /*0140*/  LDCU UR6, c[0x0][0x398] ;  /* 0x00007300ff0677ac */ /* 0x000e660008000800 */
[----:B------:R-:W-:-:S03]  /*0150*/  LEA.HI.X.SX32 R5, R2, UR7, 0x1, P0 ;  /* 0x0000000702057c11 */ /* 0x000fc600080f0eff */
[----:B------:R-:W-:-:S06]  /*0160*/  IMAD.WIDE R4, R7, 0x4, R4 ;  /* 0x0000000407047825 */ /* 0x000fcc00078e0204 */
[----:B0-----:R-:W3:Y:S01]  /*0170*/  LDG.E R4, desc[UR4][R4.64] ;  /* 0x0000000404047981 */ /* 0x001ee2000c1e1900 */
[----:B-1----:R-:W-:-:S05]  /*0180*/  IMAD R0, R0, UR6, RZ ;  /* 0x0000000600007c24 */ /* 0x002fca000f8e02ff */
[----:B--2---:R-:W-:-:S04]  /*0190*/  IADD3 R2, P1, PT, R0, UR8, RZ ;  /* 0x0000000800027c10 */ /* 0x004fc8000ff3e0ff */
[----:B------:R-:W-:-:S03]  /*01a0*/  LEA.HI.X.SX32 R3, R0, UR9, 0x1, P1 ;  /* 0x0000000900037c11 */ /* 0x000fc600088f0eff */
[----:B------:R-:W-:Y:S01]  /*01b0*/  IMAD.WIDE R2, R7, 0x4, R2 ;  /* 0x0000000407027825 */ /* 0x000fe200078e0202 */
[----:B---3--:R-:W-:-:S13]  /*01c0*/  FSETP.GEU.AND P0, PT, R4, RZ, PT ;  /* 0x000000ff0400720b */ /* 0x008fda0003f0e000 */
[----:B------:R-:W-:-:S05]  /*01d0*/  @!P0 FMUL R7, RZ, +INF ;  /* 0x7f800000ff078820 */ /* 0x000fca0000400000 */
[----:B------:R0:W-:Y:S01]  /*01e0*/  @!P0 STG.E desc[UR4][R2.64], R7 ;  /* 0x0000000702008986 */ /* 0x0001e2000c101904 */
[----:B------:R-:W-:Y:S05]  /*01f0*/  @!P0 EXIT ;  /* 0x000000000000894d */ /* 0x000fea0003800000 */
[----:B------:R-:W-:Y:S01]  /*0200*/  IADD3 R0, PT, PT, R4, -0xd000000, RZ ;  /* 0xf300000004007810 */ /* 0x000fe20007ffe0ff */
[----:B------:R1:W2:Y:S01]  /*0210*/  MUFU.RSQ R5, R4 ;  /* 0x0000000400057308 */ /* 0x0002a20000001400 */
[----:B------:R-:W-:Y:S02]  /*0220*/  BSSY.RECONVERGENT B0, `(.L_x_0) ;  /* 0x000000b000007945 */ /* 0x000fe40003800200 */
[----:B------:R-:W-:-:S13]  /*0230*/  ISETP.GT.U32.AND P0, PT, R0, 0x727fffff, PT ;  /* 0x727fffff0000780c */ /* 0x000fda0003f04070 */
[----:B-1----:R-:W-:Y:S05]  /*0240*/  @!P0 BRA `(.L_x_1) ;  /* 0x0000000000108947 */ /* 0x002fea0003800000 */
[----:B------:R-:W-:-:S07]  /*0250*/  MOV R9, 0x270 ;  /* 0x0000027000097802 */ /* 0x000fce0000000f00 */
[----:B0-2---:R-:W-:Y:S05]  /*0260*/  CALL.REL.NOINC `($__internal_0_$__cuda_sm20_sqrt_rn_f32_slowpath) ;  /* 0x0000000000247944 */ /* 0x005fea0003c00000 */
[----:B------:R-:W-:Y:S01]  /*0270*/  MOV R5, R0 ;  /* 0x0000000000057202 */ /* 0x000fe20000000f00 */
[----:B------:R-:W-:Y:S06]  /*0280*/  BRA `(.L_x_2) ;  /* 0x0000000000107947 */ /* 0x000fec0003800000 */
.L_x_1:
[----:B0-2---:R-:W-:Y:S01]  /*0290*/  FMUL.FTZ R7, R4, R5 ;  /* 0x0000000504077220 */ /* 0x005fe20000410000 */
[----:B------:R-:W-:-:S03]  /*02a0*/  FMUL.FTZ R5, R5, 0.5 ;  /* 0x3f00000005057820 */ /* 0x000fc60000410000 */
[----:B------:R-:W-:-:S04]  /*02b0*/  FFMA R4, -R7, R7, R4 ;  /* 0x0000000707047223 */ /* 0x000fc80000000104 */
[----:B------:R-:W-:-:S07]  /*02c0*/  FFMA R5, R4, R5, R7 ;  /* 0x0000000504057223 */ /* 0x000fce0000000007 */
.L_x_2:
[----:B------:R-:W-:Y:S05]  /*02d0*/  BSYNC.RECONVERGENT B0 ;  /* 0x0000000000007941 */ /* 0x000fea0003800200 */
.L_x_0:
[----:B------:R-:W-:Y:S01]  /*02e0*/  STG.E desc[UR4][R2.64], R5 ;  /* 0x0000000502007986 */ /* 0x000fe2000c101904 */
[----:B------:R-:W-:Y:S05]  /*02f0*/  EXIT ;  /* 0x000000000000794d */ /* 0x000fea0003800000 */
        .weak           $__internal_0_$__cuda_sm20_sqrt_rn_f32_slowpath
        .type           $__internal_0_$__cuda_sm20_sqrt_rn_f32_slowpath,@function
        .size           $__internal_0_$__cuda_sm20_sqrt_rn_f32_slowpath,(.L_x_32 - $__internal_0_$__cuda_sm20_sqrt_rn_f32_slowpath)
$__internal_0_$__cuda_sm20_sqrt_rn_f32_slowpath:
[----:B------:R-:W-:-:S13]  /*0300*/  LOP3.LUT P0, RZ, R4, 0x7fffffff, RZ, 0xc0, !PT ;  /* 0x7fffffff04ff7812 */ /* 0x000fda000780c0ff */
[----:B------:R-:W-:Y:S05]  /*0310*/  @!P0 BRA `(.L_x_3) ;  /* 0x0000000000448947 */ /* 0x000fea0003800000 */
[----:B------:R-:W-:Y:S02]  /*0320*/  FSETP.GEU.FTZ.AND P0, PT, R4, RZ, PT ;  /* 0x000000ff0400720b */ /* 0x000fe40003f1e000 */
[----:B------:R-:W-:-:S11]  /*0330*/  MOV R0, R4 ;  /* 0x0000000400007202 */ /* 0x000fd60000000f00 */
[----:B------:R-:W-:Y:S01]  /*0340*/  @!P0 MOV R4, 0x7fffffff ;  /* 0x7fffffff00048802 */ /* 0x000fe20000000f00 */
[----:B------:R-:W-:Y:S06]  /*0350*/  @!P0 BRA `(.L_x_3) ;  /* 0x0000000000348947 */ /* 0x000fec0003800000 */
[----:B------:R-:W-:-:S13]  /*0360*/  FSETP.GTU.FTZ.AND P0, PT, |R0|, +INF , PT ;  /* 0x7f8000000000780b */ /* 0x000fda0003f1c200 */
[----:B------:R-:W-:Y:S01]  /*0370*/  @P0 FADD.FTZ R4, R0, 1 ;  /* 0x3f80000000040421 */ /* 0x000fe20000010000 */
[----:B------:R-:W-:Y:S06]  /*0380*/  @P0 BRA `(.L_x_3) ;  /* 0x0000000000280947 */ /* 0x000fec0003800000 */
[----:B------:R-:W-:-:S13]  /*0390*/  FSETP.NEU.FTZ.AND P0, PT, |R0|, +INF , PT ;  /* 0x7f8000000000780b */ /* 0x000fda0003f1d200 */
[----:B------:R-:W-:-:S04]  /*03a0*/  @P0 FFMA R5, R0, 1.84467440737095516160e+19, RZ ;  /* 0x5f80000000050823 */ /* 0x000fc800000000ff */
[----:B------:R-:W0:Y:S02]  /*03b0*/  @P0 MUFU.RSQ R4, R5 ;  /* 0x0000000500040308 */ /* 0x000e240000001400 */
[----:B0-----:R-:W-:Y:S01]  /*03c0*/  @P0 FMUL.FTZ R6, R5, R4 ;  /* 0x0000000405060220 */ /* 0x001fe20000410000 */
[----:B------:R-:W-:Y:S01]  /*03d0*/  @P0 FMUL.FTZ R8, R4, 0.5 ;  /* 0x3f00000004080820 */ /* 0x000fe20000410000 */
[----:B------:R-:W-:Y:S02]  /*03e0*/  @!P0 MOV R4, R0 ;  /* 0x0000000000048202 */ /* 0x000fe40000000f00 */
[----:B------:R-:W-:-:S04]  /*03f0*/  @P0 FADD.FTZ R7, -R6, -RZ ;  /* 0x800000ff06070221 */ /* 0x000fc80000010100 */
[----:B------:R-:W-:-:S04]  /*0400*/  @P0 FFMA R7, R6, R7, R5 ;  /* 0x0000000706070223 */ /* 0x000fc80000000005 */
[----:B------:R-:W-:-:S04]  /*0410*/  @P0 FFMA R7, R7, R8, R6 ;  /* 0x0000000807070223 */ /* 0x000fc80000000006 */
[----:B------:R-:W-:-:S07]  /*0420*/  @P0 FMUL.FTZ R4, R7, 2.3283064365386962891e-10 ;  /* 0x2f80000007040820 */ /* 0x000fce0000410000 */
.L_x_3:
[----:B------:R-:W-:Y:S01]  /*0430*/  HFMA2 R5, -RZ, RZ, 0, 0 ;  /* 0x00000000ff057431 */ /* 0x000fe200000001ff */
[----:B------:R-:W-:Y:S02]  /*0440*/  MOV R0, R4 ;  /* 0x0000000400007202 */ /* 0x000fe40000000f00 */
[----:B------:R-:W-:-:S04]  /*0450*/  MOV R4, R9 ;  /* 0x0000000900047202 */ /* 0x000fc80000000f00 */
[----:B------:R-:W-:Y:S05]  /*0460*/  RET.REL.NODEC R4 `(_Z23nppiSqrt_32f_C1R_kernelPKfiPfiii) ;  /* 0xfffffff804e47950 */ /* 0x000fea0003c3ffff */
.L_x_4:
[----:B------:R-:W-:-:S00]  /*0470*/  BRA `(.L_x_4) ;  /* 0xfffffffc00fc7947 */ /* 0x000fc0000383ffff */
[----:B------:R-:W-:-:S00]  /*0480*/  NOP ;  /* 0x0000000000007918 */ /* 0x000fc00000000000 */
[----:B------:R-:W-:-:S00]  /*0490*/  NOP ;  /* 0x0000000000007918 */ /* 0x000fc00000000000 */
[----:B------:R-:W-:-:S00]  /*04a0*/  NOP ;  /* 0x0000000000007918 */ /* 0x000fc00000000000 */
[----:B------:R-:W-:-:S00]  /*04b0*/  NOP ;  /* 0x0000000000007918 */ /* 0x000fc00000000000 */
[----:B------:R-:W-:-:S00]  /*04c0*/  NOP ;  /* 0x0000000000007918 */ /* 0x000fc00000000000 */
[----:B------:R-:W-:-:S00]  /*04d0*/  NOP ;  /* 0x0000000000007918 */ /* 0x000fc00000000000 */
[----:B------:R-:W-:-:S00]  /*04e0*/  NOP ;  /* 0x0000000000007918 */ /* 0x000fc00000000000 */
[----:B------:R-:W-:-:S00]  /*04f0*/  NOP ;  /* 0x0000000000007918 */ /* 0x000fc00000000000 */
.L_x_32:


//--------------------- .text._Z26nppiSqrt_16s_C1RSfs_kernelPKsiPsiiii --------------------------
	.section	.text._Z26nppiSqrt_16s_C1RSfs_kernelPKsiPsiiii,"ax",@progbits
	.align	128
        .global         _Z26nppiSqrt_16s_C1RSfs_kernelPKsiPsiiii
        .type           _Z26nppiSqrt_16s_C1RSfs_kernelPKsiPsiiii,@function
        .size           _Z26nppiSqrt_16s_C1RSfs_kernelPKsiPsiiii,(.L_x_33 - _Z26nppiSqrt_16s_C1RSfs_kernelPKsiPsiiii)
        .other          _Z26nppiSqrt_16s_C1RSfs_kernelPKsiPsiiii,@"STO_CUDA_ENTRY STV_DEFAULT"
_Z26nppiSqrt_16s_C1RSfs_kernelPKsiPsiiii:
.text._Z26nppiSqrt_16s_C1RSfs_kernelPKsiPsiiii:
        /* <DEDUP_REMOVED lines=18> */
[----:B------:R-:W0:Y:S04]  /*0120*/  LDCU UR4, c[0x0][0x398] ;  /* 0x00007300ff0477ac */ /* 0x000e280008000800 */
[----:B-1----:R-:W-:-:S04]  /*0130*/  IADD3 R4, P0, PT, R2, UR8, RZ ;  /* 0x0000000802047c10 */ /* 0x002fc8000ff1e0ff */
[----:B------:R-:W-:Y:S01]  /*0140*/  LEA.HI.X.SX32 R5, R2, UR9, 0x1, P0 ;  /* 0x0000000902057c11 */ /* 0x000fe200080f0eff */
[----:B------:R-:W1:Y:S02]  /*0150*/  LDCU.64 UR8, c[0x0][0x390] ;  /* 0x00007200ff0877ac */ /* 0x000e640008000a00 */
[----:B------:R-:W-:-:S06]  /*0160*/  IMAD.WIDE R4, R7, 0x2, R4 ;  /* 0x0000000207047825 */ /* 0x000fcc00078e0204 */
[----:B--2---:R-:W2:Y:S01]  /*0170*/  LDG.E.U16 R4, desc[UR6][R4.64] ;  /* 0x0000000604047981 */ /* 0x004ea2000c1e1500 */
[----:B0-----:R-:W-:-:S05]  /*0180*/  IMAD R0, R0, UR4, RZ ;  /* 0x0000000400007c24 */ /* 0x001fca000f8e02ff */
[----:B-1----:R-:W-:Y:S02]  /*0190*/  IADD3 R2, P1, PT, R0, UR8, RZ ;  /* 0x0000000800027c10 */ /* 0x002fe4000ff3e0ff */
[----:B--2---:R-:W-:-:S04]  /*01a0*/  PRMT R3, R4, 0x9910, RZ ;  /* 0x0000991004037816 */ /* 0x004fc800000000ff */
[----:B------:R-:W-:Y:S02]  /*01b0*/  ISETP.GT.AND P0, PT, R3, -0x1, PT ;  /* 0xffffffff0300780c */ /* 0x000fe40003f04270 */
[----:B------:R-:W-:-:S03]  /*01c0*/  LEA.HI.X.SX32 R3, R0, UR9, 0x1, P1 ;  /* 0x0000000900037c11 */ /* 0x000fc600088f0eff */
[----:B------:R-:W-:-:S08]  /*01d0*/  IMAD.WIDE R2, R7, 0x2, R2 ;  /* 0x0000000207027825 */ /* 0x000fd000078e0202 */
[----:B------:R0:W-:Y:S01]  /*01e0*/  @!P0 STG.E.U16 desc[UR6][R2.64], RZ ;  /* 0x000000ff02008986 */ /* 0x0001e2000c101506 */
[----:B------:R-:W-:Y:S05]  /*01f0*/  @!P0 EXIT ;  /* 0x000000000000894d */ /* 0x000fea0003800000 */
[----:B------:R-:W1:Y:S01]  /*0200*/  I2F.U16 R0, R4 ;  /* 0x0000000400007306 */ /* 0x000e620000101000 */
[----:B------:R-:W-:Y:S01]  /*0210*/  BSSY.RECONVERGENT B0, `(.L_x_5) ;  /* 0x000000c000007945 */ /* 0x000fe20003800200 */
[----:B-1----:R-:W-:-:S06]  /*0220*/  IADD3 R6, PT, PT, R0, -0xd000000, RZ ;  /* 0xf300000000067810 */ /* 0x002fcc0007ffe0ff */
[----:B------:R1:W2:Y:S01]  /*0230*/  MUFU.RSQ R5, R0 ;  /* 0x0000000000057308 */ /* 0x0002a20000001400 */
[----:B------:R-:W-:-:S13]  /*0240*/  ISETP.GT.U32.AND P0, PT, R6, 0x727fffff, PT ;  /* 0x727fffff0600780c */ /* 0x000fda0003f04070 */
[----:B-1----:R-:W-:Y:S05]  /*0250*/  @!P0 BRA `(.L_x_6) ;  /* 0x00000000000c8947 */ /* 0x002fea0003800000 */
[----:B------:R-:W-:-:S07]  /*0260*/  MOV R9, 0x280 ;  /* 0x0000028000097802 */ /* 0x000fce0000000f00 */
[----:B0-2---:R-:W-:Y:S05]  /*0270*/  CALL.REL.NOINC `($__internal_1_$__cuda_sm20_sqrt_rn_f32_slowpath) ;  /* 0x0000000000407944 */ /* 0x005fea0003c00000 */
[----:B------:R-:W-:Y:S05]  /*0280*/  BRA `(.L_x_7) ;  /* 0x0000000000107947 */ /* 0x000fea0003800000 */
.L_x_6:
[----:B--2---:R-:W-:Y:S01]  /*0290*/  FMUL.FTZ R7, R0, R5 ;  /* 0x0000000500077220 */ /* 0x004fe20000410000 */
[----:B------:R-:W-:-:S03]  /*02a0*/  FMUL.FTZ R5, R5, 0.5 ;  /* 0x3f00000005057820 */ /* 0x000fc60000410000 */
[----:B------:R-:W-:-:S04]  /*02b0*/  FFMA R0, -R7, R7, R0 ;  /* 0x0000000707007223 */ /* 0x000fc80000000100 */
[----:B------:R-:W-:-:S07]  /*02c0*/  FFMA R0, R0, R5, R7 ;  /* 0x0000000500007223 */ /* 0x000fce0000000007 */
.L_x_7:
[----:B------:R-:W-:Y:S05]  /*02d0*/  BSYNC.RECONVERGENT B0 ;  /* 0x0000000000007941 */ /* 0x000fea0003800200 */
.L_x_5:
[----:B------:R-:W1:Y:S01]  /*02e0*/  LDCU UR4, c[0x0][0x3a4] ;  /* 0x00007480ff0477ac */ /* 0x000e620008000800 */
[----:B------:R-:W-:Y:S02]  /*02f0*/  UMOV UR5, 0x1 ;  /* 0x0000000100057882 */ /* 0x000fe40000000000 */
[----:B-1----:R-:W-:-:S06]  /*0300*/  USHF.L.U32 UR4, UR5, UR4, URZ ;  /* 0x0000000405047299 */ /* 0x002fcc00080006ff */
[----:B------:R-:W-:-:S05]  /*0310*/  I2FP.F32.S32 R5, UR4 ;  /* 0x0000000400057c45 */ /* 0x000fca0008201400 */
[----:B------:R-:W-:-:S06]  /*0320*/  FFMA R0, R5, R0, 0.5 ;  /* 0x3f00000005007423 */ /* 0x000fcc0000000000 */
[----:B------:R-:W1:Y:S02]  /*0330*/  F2I.TRUNC.NTZ R0, R0 ;  /* 0x0000000000007305 */ /* 0x000e64000020f100 */
[----:B-1----:R-:W-:-:S04]  /*0340*/  VIMNMX R4, PT, PT, R0, 0x7fff, PT ;  /* 0x00007fff00047848 */ /* 0x002fc80003fe0100 */
[----:B------:R-:W-:-:S05]  /*0350*/  VIMNMX R5, PT, PT, R4, -0x8000, !PT ;  /* 0xffff800004057848 */ /* 0x000fca0007fe0100 */
[----:B------:R-:W-:Y:S01]  /*0360*/  STG.E.U16 desc[UR6][R2.64], R5 ;  /* 0x0000000502007986 */ /* 0x000fe2000c101506 */
[----:B------:R-:W-:Y:S05]  /*0370*/  EXIT ;  /* 0x000000000000794d */ /* 0x000fea0003800000 */
        .weak           $__internal_1_$__cuda_sm20_sqrt_rn_f32_slowpath
        .type           $__internal_1_$__cuda_sm20_sqrt_rn_f32_slowpath,@function
        .size           $__internal_1_$__cuda_sm20_sqrt_rn_f32_slowpath,(.L_x_33 - $__internal_1_$__cuda_sm20_sqrt_rn_f32_slowpath)
$__internal_1_$__cuda_sm20_sqrt_rn_f32_slowpath:
[----:B------:R-:W-:-:S13]  /*0380*/  LOP3.LUT P0, RZ, R0, 0x7fffffff, RZ, 0xc0, !PT ;  /* 0x7fffffff00ff7812 */ /* 0x000fda000780c0ff */
[----:B------:R-:W-:Y:S01]  /*0390*/  @!P0 MOV R4, R0 ;  /* 0x0000000000048202 */ /* 0x000fe20000000f00 */
[----:B------:R-:W-:Y:S06]  /*03a0*/  @!P0 BRA `(.L_x_8) ;  /* 0x0000000000408947 */ /* 0x000fec0003800000 */
[----:B------:R-:W-:-:S13]  /*03b0*/  FSETP.GEU.FTZ.AND P0, PT, R0, RZ, PT ;  /* 0x000000ff0000720b */ /* 0x000fda0003f1e000 */
[----:B------:R-:W-:Y:S01]  /*03c0*/  @!P0 IMAD.MOV.U32 R4, RZ, RZ, 0x7fffffff ;  /* 0x7fffffffff048424 */ /* 0x000fe200078e00ff */
        /* <DEDUP_REMOVED lines=14> */
.L_x_8:
[----:B------:R-:W-:Y:S02]  /*04b0*/  HFMA2 R5, -RZ, RZ, 0, 0 ;  /* 0x00000000ff057431 */ /* 0x000fe400000001ff */
[----:B------:R-:W-:Y:S01]  /*04c0*/  IMAD.MOV.U32 R0, RZ, RZ, R4 ;  /* 0x000000ffff007224 */ /* 0x000fe200078e0004 */
[----:B------:R-:W-:-:S04]  /*04d0*/  MOV R4, R9 ;  /* 0x0000000900047202 */ /* 0x000fc80000000f00 */
[----:B------:R-:W-:Y:S05]  /*04e0*/  RET.REL.NODEC R4 `(_Z26nppiSqrt_16s_C1RSfs_kernelPKsiPsiiii) ;  /* 0xfffffff804c47950 */ /* 0x000fea0003c3ffff */
.L_x_9:
        /* <DEDUP_REMOVED lines=9> */
.L_x_33:


//--------------------- .text._Z26nppiSqrt_16u_C1RSfs_kernelPKtiPtiiii --------------------------
	.section	.text._Z26nppiSqrt_16u_C1RSfs_kernelPKtiPtiiii,"ax",@progbits
	.align	128
        .global         _Z26nppiSqrt_16u_C1RSfs_kernelPKtiPtiiii
        .type           _Z26nppiSqrt_16u_C1RSfs_kernelPKtiPtiiii,@function
        .size           _Z26nppiSqrt_16u_C1RSfs_kernelPKtiPtiiii,(.L_x_34 - _Z26nppiSqrt_16u_C1RSfs_kernelPKtiPtiiii)
        .other          _Z26nppiSqrt_16u_C1RSfs_kernelPKtiPtiiii,@"STO_CUDA_ENTRY STV_DEFAULT"
_Z26nppiSqrt_16u_C1RSfs_kernelPKtiPtiiii:
.text._Z26nppiSqrt_16u_C1RSfs_kernelPKtiPtiiii:
        /* <DEDUP_REMOVED lines=24> */
[----:B0-----:R-:W-:Y:S01]  /*0180*/  IMAD R0, R0, UR4, RZ ;  /* 0x0000000400007c24 */ /* 0x001fe2000f8e02ff */
[----:B------:R-:W-:Y:S04]  /*0190*/  BSSY.RECONVERGENT B0, `(.L_x_10) ;  /* 0x0000011000007945 */ /* 0x000fe80003800200 */
[----:B-1----:R-:W-:-:S04]  /*01a0*/  IADD3 R2, P0, PT, R0, UR8, RZ ;  /* 0x0000000800027c10 */ /* 0x002fc8000ff1e0ff */
[----:B------:R-:W-:-:S03]  /*01b0*/  LEA.HI.X.SX32 R3, R0, UR9, 0x1, P0 ;  /* 0x0000000900037c11 */ /* 0x000fc600080f0eff */
[----:B------:R-:W-:Y:S01]  /*01c0*/  IMAD.WIDE R2, R7, 0x2, R2 ;  /* 0x0000000207027825 */ /* 0x000fe200078e0202 */
[----:B--2---:R-:W-:-:S04]  /*01d0*/  I2FP.F32.U32 R6, R4 ;  /* 0x0000000400067245 */ /* 0x004fc80000201000 */
[----:B------:R-:W-:Y:S01]  /*01e0*/  IADD3 R8, PT, PT, R6, -0xd000000, RZ ;  /* 0xf300000006087810 */ /* 0x000fe20007ffe0ff */
[----:B------:R0:W1:Y:S03]  /*01f0*/  MUFU.RSQ R9, R6 ;  /* 0x0000000600097308 */ /* 0x0000660000001400 */
[----:B------:R-:W-:-:S13]  /*0200*/  ISETP.GT.U32.AND P0, PT, R8, 0x727fffff, PT ;  /* 0x727fffff0800780c */ /* 0x000fda0003f04070 */
[----:B0-----:R-:W-:Y:S05]  /*0210*/  @!P0 BRA `(.L_x_11) ;  /* 0x0000000000108947 */ /* 0x001fea0003800000 */
[----:B-1----:R-:W-:-:S07]  /*0220*/  MOV R9, 0x240 ;  /* 0x0000024000097802 */ /* 0x002fce0000000f00 */
[----:B------:R-:W-:Y:S05]  /*0230*/  CALL.REL.NOINC `($__internal_2_$__cuda_sm20_sqrt_rn_f32_slowpath) ;  /* 0x0000000000407944 */ /* 0x000fea0003c00000 */
[----:B------:R-:W-:Y:S01]  /*0240*/  MOV R0, R6 ;  /* 0x0000000600007202 */ /* 0x000fe20000000f00 */
[----:B------:R-:W-:Y:S06]  /*0250*/  BRA `(.L_x_12) ;  /* 0x0000000000107947 */ /* 0x000fec0003800000 */
.L_x_11:
[----:B-1----:R-:W-:Y:S01]  /*0260*/  FMUL.FTZ R5, R6, R9 ;  /* 0x0000000906057220 */ /* 0x002fe20000410000 */
[----:B------:R-:W-:-:S03]  /*0270*/  FMUL.FTZ R9, R9, 0.5 ;  /* 0x3f00000009097820 */ /* 0x000fc60000410000 */
[----:B------:R-:W-:-:S04]  /*0280*/  FFMA R0, -R5, R5, R6 ;  /* 0x0000000505007223 */ /* 0x000fc80000000106 */
[----:B------:R-:W-:-:S07]  /*0290*/  FFMA R0, R0, R9, R5 ;  /* 0x0000000900007223 */ /* 0x000fce0000000005 */
.L_x_12:
[----:B------:R-:W-:Y:S05]  /*02a0*/  BSYNC.RECONVERGENT B0 ;  /* 0x0000000000007941 */ /* 0x000fea0003800200 */
.L_x_10:
[----:B------:R-:W0:Y:S01]  /*02b0*/  LDCU UR4, c[0x0][0x3a4] ;  /* 0x00007480ff0477ac */ /* 0x000e220008000800 */
[----:B------:R-:W-:Y:S02]  /*02c0*/  UMOV UR5, 0x1 ;  /* 0x0000000100057882 */ /* 0x000fe40000000000 */
[----:B0-----:R-:W-:-:S06]  /*02d0*/  USHF.L.U32 UR4, UR5, UR4, URZ ;  /* 0x0000000405047299 */ /* 0x001fcc00080006ff */
[----:B------:R-:W-:-:S05]  /*02e0*/  I2FP.F32.S32 R5, UR4 ;  /* 0x0000000400057c45 */ /* 0x000fca0008201400 */
[----:B------:R-:W-:-:S06]  /*02f0*/  FFMA R0, R5, R0, 0.5 ;  /* 0x3f00000005007423 */ /* 0x000fcc0000000000 */
[----:B------:R-:W0:Y:S02]  /*0300*/  F2I.TRUNC.NTZ R0, R0 ;  /* 0x0000000000007305 */ /* 0x000e24000020f100 */
[----:B0-----:R-:W-:-:S05]  /*0310*/  VIMNMX R5, PT, PT, R0, 0xffff, PT ;  /* 0x0000ffff00057848 */ /* 0x001fca0003fe0100 */
[----:B------:R-:W-:Y:S01]  /*0320*/  STG.E.U16 desc[UR6][R2.64], R5 ;  /* 0x0000000502007986 */ /* 0x000fe2000c101506 */
[----:B------:R-:W-:Y:S05]  /*0330*/  EXIT ;  /* 0x000000000000794d */ /* 0x000fea0003800000 */
        .weak           $__internal_2_$__cuda_sm20_sqrt_rn_f32_slowpath
        .type           $__internal_2_$__cuda_sm20_sqrt_rn_f32_slowpath,@function
        .size           $__internal_2_$__cuda_sm20_sqrt_rn_f32_slowpath,(.L_x_34 - $__internal_2_$__cuda_sm20_sqrt_rn_f32_slowpath)
$__internal_2_$__cuda_sm20_sqrt_rn_f32_slowpath:
        /* <DEDUP_REMOVED lines=13> */
[----:B------:R-:W-:-:S03]  /*0410*/  @P0 FMUL.FTZ R5, R5, 0.5 ;  /* 0x3f00000005050820 */ /* 0x000fc60000410000 */
[----:B------:R-:W-:-:S04]  /*0420*/  @P0 FADD.FTZ R6, -R7, -RZ ;  /* 0x800000ff07060221 */ /* 0x000fc80000010100 */
[----:B------:R-:W-:Y:S01]  /*0430*/  @P0 FFMA R8, R7, R6, R4 ;  /* 0x0000000607080223 */ /* 0x000fe20000000004 */
[----:B------:R-:W-:-:S03]  /*0440*/  @!P0 MOV R6, R0 ;  /* 0x0000000000068202 */ /* 0x000fc60000000f00 */
[----:B------:R-:W-:-:S04]  /*0450*/  @P0 FFMA R5, R8, R5, R7 ;  /* 0x0000000508050223 */ /* 0x000fc80000000007 */
[----:B------:R-:W-:-:S07]  /*0460*/  @P0 FMUL.FTZ R6, R5, 2.3283064365386962891e-10 ;  /* 0x2f80000005060820 */ /* 0x000fce0000410000 */
.L_x_13:
[----:B------:R-:W-:Y:S01]  /*0470*/  HFMA2 R5, -RZ, RZ, 0, 0 ;  /* 0x00000000ff057431 */ /* 0x000fe200000001ff */
[----:B------:R-:W-:-:S04]  /*0480*/  MOV R4, R9 ;  /* 0x0000000900047202 */ /* 0x000fc80000000f00 */
[----:B------:R-:W-:Y:S05]  /*0490*/  RET.REL.NODEC R4 `(_Z26nppiSqrt_16u_C1RSfs_kernelPKtiPtiiii) ;  /* 0xfffffff804d87950 */ /* 0x000fea0003c3ffff */
.L_x_14:
        /* <DEDUP_REMOVED lines=14> */
.L_x_34:


//--------------------- .text._Z25nppiSqrt_8u_C1RSfs_kernelPKhiPhiiii --------------------------
	.section	.text._Z25nppiSqrt_8u_C1RSfs_kernelPKhiPhiiii,"ax",@progbits
	.align	128
        .global         _Z25nppiSqrt_8u_C1RSfs_kernelPKhiPhiiii
        .type           _Z25nppiSqrt_8u_C1RSfs_kernelPKhiPhiiii,@function
        .size           _Z25nppiSqrt_8u_C1RSfs_kernelPKhiPhiiii,(.L_x_35 - _Z25nppiSqrt_8u_C1RSfs_kernelPKhiPhiiii)
        .other          _Z25nppiSqrt_8u_C1RSfs_kernelPKhiPhiiii,@"STO_CUDA_ENTRY STV_DEFAULT"
_Z25nppiSqrt_8u_C1RSfs_kernelPKhiPhiiii:
.text._Z25nppiSqrt_8u_C1RSfs_kernelPKhiPhiiii:
        /* <DEDUP_REMOVED lines=15> */
[----:B------:R-:W-:Y:S01]  /*00f0*/  SHF.R.S32.HI R8, RZ, 0x1f, R2 ;  /* 0x0000001fff087819 */ /* 0x000fe20000011402 */
[----:B------:R-:W1:Y:S01]  /*0100*/  LDC R7, c[0x0][0x3a4] ;  /* 0x0000e900ff077b82 */ /* 0x000e620000000800 */
[----:B------:R-:W2:Y:S01]  /*0110*/  LDCU.64 UR8, c[0x0][0x380] ;  /* 0x00007000ff0877ac */ /* 0x000ea20008000a00 */
[----:B------:R-:W3:Y:S01]  /*0120*/  LDCU.64 UR6, c[0x0][0x358] ;  /* 0x00006b00ff0677ac */ /* 0x000ee20008000a00 */
[----:B0-----:R-:W-:Y:S01]  /*0130*/  IMAD R5, R0, UR4, RZ ;  /* 0x0000000400057c24 */ /* 0x001fe2000f8e02ff */
[----:B------:R-:W0:Y:S04]  /*0140*/  LDCU UR4, c[0x0][0x398] ;  /* 0x00007300ff0477ac */ /* 0x000e280008000800 */
[----:B------:R-:W-:-:S02]  /*0150*/  SHF.R.S32.HI R3, RZ, 0x1f, R5 ;  /* 0x0000001fff037819 */ /* 0x000fc40000011405 */
[----:B--2---:R-:W-:-:S04]  /*0160*/  IADD3 R4, P0, P1, R5, UR8, R2 ;  /* 0x0000000805047c10 */ /* 0x004fc8000f91e002 */
[----:B------:R-:W-:Y:S01]  /*0170*/  IADD3.X R5, PT, PT, R3, UR9, R8, P0, P1 ;  /* 0x0000000903057c10 */ /* 0x000fe200087e2408 */
[----:B------:R-:W2:Y:S04]  /*0180*/  LDCU.64 UR8, c[0x0][0x390] ;  /* 0x00007200ff0877ac */ /* 0x000ea80008000a00 */
[----:B---3--:R3:W5:Y:S01]  /*0190*/  LDG.E.U8 R6, desc[UR6][R4.64] ;  /* 0x0000000604067981 */ /* 0x008762000c1e1100 */
[----:B-1----:R-:W-:Y:S01]  /*01a0*/  ISETP.GT.AND P0, PT, R7, 0x1, PT ;  /* 0x000000010700780c */ /* 0x002fe20003f04270 */
[----:B------:R-:W-:Y:S01]  /*01b0*/  BSSY.RECONVERGENT B0, `(.L_x_15) ;  /* 0x0000074000007945 */ /* 0x000fe20003800200 */
[----:B0-----:R-:W-:-:S05]  /*01c0*/  IMAD R3, R0, UR4, RZ ;  /* 0x0000000400037c24 */ /* 0x001fca000f8e02ff */
[----:B--2---:R-:W-:Y:S02]  /*01d0*/  IADD3 R2, P1, P2, R3, UR8, R2 ;  /* 0x0000000803027c10 */ /* 0x004fe4000fa3e002 */
[----:B------:R-:W-:-:S04]  /*01e0*/  SHF.R.S32.HI R3, RZ, 0x1f, R3 ;  /* 0x0000001fff037819 */ /* 0x000fc80000011403 */
[----:B------:R-:W-:Y:S01]  /*01f0*/  IADD3.X R3, PT, PT, R3, UR9, R8, P1, P2 ;  /* 0x0000000903037c10 */ /* 0x000fe20008fe4408 */
[----:B---3--:R-:W-:Y:S06]  /*0200*/  @P0 BRA `(.L_x_16) ;  /* 0x0000000400200947 */ /* 0x008fec0003800000 */
[----:B------:R-:W-:-:S05]  /*0210*/  VIMNMX.U32 R0, PT, PT, R7, 0x2, PT ;  /* 0x0000000207007848 */ /* 0x000fca0003fe0000 */
[----:B------:R-:W-:-:S04]  /*0220*/  IMAD.SHL.U32 R0, R0, 0x4, RZ ;  /* 0x0000000400007824 */ /* 0x000fc800078e00ff */
[----:B------:R-:W0:Y:S02]  /*0230*/  LDC R4, c[0x2][R0] ;  /* 0x0080000000047b82 */ /* 0x000e240000000800 */
[----:B0-----:R-:W-:-:S04]  /*0240*/  SHF.R.S32.HI R5, RZ, 0x1f, R4 ;  /* 0x0000001fff057819 */ /* 0x001fc80000011404 */
.L_x_24:
[----:B------:R-:W-:Y:S05]  /*0250*/  BRX R4 -0x260                                                      (*"BRANCH_TARGETS .L_x_25,.L_x_26,.L_x_27"*) ;  /* 0xfffffffc04687949 */ /* 0x000fea000383ffff */
.L_x_26:
[----:B-----5:R-:W-:Y:S01]  /*0260*/  ISETP.GE.U32.AND P0, PT, R6, 0x2, PT ;  /* 0x000000020600780c */ /* 0x020fe20003f06070 */
[----:B------:R-:W-:-:S12]  /*0270*/  IMAD.MOV.U32 R0, RZ, RZ, RZ ;  /* 0x000000ffff007224 */ /* 0x000fd800078e00ff */
[----:B------:R-:W-:Y:S05]  /*0280*/  @!P0 BRA `(.L_x_17) ;  /* 0x0000000400988947 */ /* 0x000fea0003800000 */
[----:B------:R-:W-:Y:S01]  /*0290*/  ISETP.GE.U32.AND P0, PT, R6, 0x9, PT ;  /* 0x000000090600780c */ /* 0x000fe20003f06070 */
[----:B------:R-:W-:-:S12]  /*02a0*/  IMAD.MOV.U32 R0, RZ, RZ, 0x1 ;  /* 0x00000001ff007424 */ /* 0x000fd800078e00ff */
[----:B------:R-:W-:Y:S05]  /*02b0*/  @!P0 BRA `(.L_x_17) ;  /* 0x00000004008c8947 */ /* 0x000fea0003800000 */
[----:B------:R-:W-:Y:S01]  /*02c0*/  ISETP.GE.U32.AND P0, PT, R6, 0x19, PT ;  /* 0x000000190600780c */ /* 0x000fe20003f06070 */
[----:B------:R-:W-:-:S12]  /*02d0*/  IMAD.MOV.U32 R0, RZ, RZ, 0x2 ;  /* 0x00000002ff007424 */ /* 0x000fd800078e00ff */
[----:B------:R-:W-:Y:S05]  /*02e0*/  @!P0 BRA `(.L_x_17) ;  /* 0x0000000400808947 */ /* 0x000fea0003800000 */
[----:B------:R-:W-:Y:S01]  /*02f0*/  ISETP.GE.U32.AND P0, PT, R6, 0x31, PT ;  /* 0x000000310600780c */ /* 0x000fe20003f06070 */
[----:B------:R-:W-:-:S12]  /*0300*/  IMAD.MOV.U32 R0, RZ, RZ, 0x3 ;  /* 0x00000003ff007424 */ /* 0x000fd800078e00ff */
[----:B------:R-:W-:Y:S05]  /*0310*/  @!P0 BRA `(.L_x_17) ;  /* 0x0000000400748947 */ /* 0x000fea0003800000 */
[----:B------:R-:W-:Y:S01]  /*0320*/  IMAD.MOV.U32 R0, RZ, RZ, 0x5 ;  /* 0x00000005ff007424 */ /* 0x000fe200078e00ff */
[C---:B------:R-:W-:Y:S02]  /*0330*/  ISETP.GE.U32.AND P1, PT, R6.reuse, 0x79, PT ;  /* 0x000000790600780c */ /* 0x040fe40003f26070 */
[----:B------:R-:W-:Y:S02]  /*0340*/  ISETP.GE.U32.AND P0, PT, R6, 0x51, PT ;  /* 0x000000510600780c */ /* 0x000fe40003f06070 */
[----:B------:R-:W-:-:S04]  /*0350*/  SEL R0, R0, 0x6, !P1 ;  /* 0x0000000600007807 */ /* 0x000fc80004800000 */
[----:B------:R-:W-:Y:S01]  /*0360*/  SEL R0, R0, 0x4, P0 ;  /* 0x0000000400007807 */ /* 0x000fe20000000000 */
[----:B------:R-:W-:Y:S06]  /*0370*/  BRA `(.L_x_17) ;  /* 0x00000004005c7947 */ /* 0x000fec0003800000 */
.L_x_25:
[----:B-----5:R-:W-:Y:S01]  /*0380*/  ISETP.NE.AND P0, PT, R6, RZ, PT ;  /* 0x000000ff0600720c */ /* 0x020fe20003f05270 */
[----:B------:R-:W-:-:S12]  /*0390*/  IMAD.MOV.U32 R0, RZ, RZ, RZ ;  /* 0x000000ffff007224 */ /* 0x000fd800078e00ff */
[----:B------:R-:W-:Y:S05]  /*03a0*/  @!P0 BRA `(.L_x_17) ;  /* 0x0000000400508947 */ /* 0x000fea0003800000 */
[----:B------:R-:W-:-:S13]  /*03b0*/  ISETP.NE.AND P0, PT, R6, 0x1, PT ;  /* 0x000000010600780c */ /* 0x000fda0003f05270 */
        /* <DEDUP_REMOVED lines=43> */
.L_x_18:
[----:B------:R-:W-:Y:S01]  /*0670*/  IMAD.MOV.U32 R0, RZ, RZ, 0x1 ;  /* 0x00000001ff007424 */ /* 0x000fe200078e00ff */
[----:B------:R-:W-:Y:S06]  /*0680*/  BRA `(.L_x_17) ;  /* 0x0000000000987947 */ /* 0x000fec0003800000 */
.L_x_16:
[----:B------:R-:W-:-:S05]  /*0690*/  IMAD.MOV.U32 R0, RZ, RZ, -0x2 ;  /* 0xfffffffeff007424 */ /* 0x000fca00078e00ff */
[----:B------:R-:W-:-:S05]  /*06a0*/  VIADDMNMX.U32 R0, R7, R0, 0x2, PT ;  /* 0x0000000207007446 */ /* 0x000fca0003800000 */
[----:B------:R-:W-:-:S04]  /*06b0*/  IMAD.SHL.U32 R0, R0, 0x4, RZ ;  /* 0x0000000400007824 */ /* 0x000fc800078e00ff */
[----:B------:R-:W0:Y:S02]  /*06c0*/  LDC R4, c[0x2][R0+0xc] ;  /* 0x0080030000047b82 */ /* 0x000e240000000800 */
[----:B0-----:R-:W-:-:S04]  /*06d0*/  SHF.R.S32.HI R5, RZ, 0x1f, R4 ;  /* 0x0000001fff057819 */ /* 0x001fc80000011404 */
.L_x_28:
[----:B------:R-:W-:Y:S05]  /*06e0*/  BRX R4 -0x6f0                                                      (*"BRANCH_TARGETS .L_x_29,.L_x_30,.L_x_27"*) ;  /* 0xfffffff804447949 */ /* 0x000fea000383ffff */
.L_x_27:
[----:B-----5:R-:W0:Y:S01]  /*06f0*/  I2F.U16 R0, R6 ;  /* 0x0000000600007306 */ /* 0x020e220000101000 */
[----:B------:R-:W-:Y:S01]  /*0700*/  BSSY.RECONVERGENT B1, `(.L_x_19) ;  /* 0x000000c000017945 */ /* 0x000fe20003800200 */
[----:B0-----:R-:W-:-:S06]  /*0710*/  VIADD R4, R0, 0xf3000000 ;  /* 0xf300000000047836 */ /* 0x001fcc0000000000 */
[----:B------:R0:W1:Y:S01]  /*0720*/  MUFU.RSQ R5, R0 ;  /* 0x0000000000057308 */ /* 0x0000620000001400 */
[----:B------:R-:W-:-:S13]  /*0730*/  ISETP.GT.U32.AND P0, PT, R4, 0x727fffff, PT ;  /* 0x727fffff0400780c */ /* 0x000fda0003f04070 */
[----:B0-----:R-:W-:Y:S05]  /*0740*/  @!P0 BRA `(.L_x_20) ;  /* 0x00000000000c8947 */ /* 0x001fea0003800000 */
[----:B------:R-:W-:-:S07]  /*0750*/  MOV R9, 0x770 ;  /* 0x0000077000097802 */ /* 0x000fce0000000f00 */
[----:B-1----:R-:W-:Y:S05]  /*0760*/  CALL.REL.NOINC `($__internal_3_$__cuda_sm20_sqrt_rn_f32_slowpath) ;  /* 0x0000000000707944 */ /* 0x002fea0003c00000 */
[----:B------:R-:W-:Y:S05]  /*0770*/  BRA `(.L_x_21) ;  /* 0x0000000000107947 */ /* 0x000fea0003800000 */
.L_x_20:
[----:B-1----:R-:W-:Y:S01]  /*0780*/  FMUL.FTZ R7, R0, R5 ;  /* 0x0000000500077220 */ /* 0x002fe20000410000 */
[----:B------:R-:W-:-:S03]  /*0790*/  FMUL.FTZ R5, R5, 0.5 ;  /* 0x3f00000005057820 */ /* 0x000fc60000410000 */
[----:B------:R-:W-:-:S04]  /*07a0*/  FFMA R0, -R7, R7, R0 ;  /* 0x0000000707007223 */ /* 0x000fc80000000100 */
[----:B------:R-:W-:-:S07]  /*07b0*/  FFMA R0, R0, R5, R7 ;  /* 0x0000000500007223 */ /* 0x000fce0000000007 */
.L_x_21:
[----:B------:R-:W-:Y:S05]  /*07c0*/  BSYNC.RECONVERGENT B1 ;  /* 0x0000000000017941 */ /* 0x000fea0003800200 */
.L_x_19:
[----:B------:R-:W0:Y:S01]  /*07d0*/  LDCU UR5, c[0x0][0x3a4] ;  /* 0x00007480ff0577ac */ /* 0x000e220008000800 */
[----:B------:R-:W-:Y:S02]  /*07e0*/  UMOV UR4, 0x1 ;  /* 0x0000000100047882 */ /* 0x000fe40000000000 */
[----:B0-----:R-:W-:-:S06]  /*07f0*/  USHF.L.U32 UR4, UR4, UR5, URZ ;  /* 0x0000000504047299 */ /* 0x001fcc00080006ff */
[----:B------:R-:W-:-:S05]  /*0800*/  I2FP.F32.S32 R5, UR4 ;  /* 0x0000000400057c45 */ /* 0x000fca0008201400 */
[----:B------:R-:W-:-:S06]  /*0810*/  FFMA R0, R5, R0, 0.5 ;  /* 0x3f00000005007423 */ /* 0x000fcc0000000000 */
[----:B------:R-:W0:Y:S01]  /*0820*/  F2I.TRUNC.NTZ R0, R0 ;  /* 0x0000000000007305 */ /* 0x000e22000020f100 */
[----:B------:R-:W-:Y:S05]  /*0830*/  BRA `(.L_x_17) ;  /* 0x00000000002c7947 */ /* 0x000fea0003800000 */
.L_x_29:
[----:B-----5:R-:W-:Y:S01]  /*0840*/  ISETP.GE.U32.AND P0, PT, R6, 0x9, PT ;  /* 0x000000090600780c */ /* 0x020fe20003f06070 */
[----:B------:R-:W-:-:S12]  /*0850*/  IMAD.MOV.U32 R0, RZ, RZ, RZ ;  /* 0x000000ffff007224 */ /* 0x000fd800078e00ff */
[----:B------:R-:W-:Y:S05]  /*0860*/  @!P0 BRA `(.L_x_17) ;  /* 0x0000000000208947 */ /* 0x000fea0003800000 */
[----:B------:R-:W-:Y:S01]  /*0870*/  IMAD.MOV.U32 R0, RZ, RZ, 0x1 ;  /* 0x00000001ff007424 */ /* 0x000fe200078e00ff */
[----:B------:R-:W-:-:S04]  /*0880*/  ISETP.GE.U32.AND P0, PT, R6, 0x79, PT ;  /* 0x000000790600780c */ /* 0x000fc80003f06070 */
[----:B------:R-:W-:Y:S01]  /*0890*/  SEL R0, R0, 0x2, !P0 ;  /* 0x0000000200007807 */ /* 0x000fe20004000000 */
[----:B------:R-:W-:Y:S08]  /*08a0*/  BRA `(.L_x_17) ;  /* 0x0000000000107947 */ /* 0x000ff00003800000 */
.L_x_30:
[----:B-----5:R-:W-:Y:S01]  /*08b0*/  ISETP.GE.U32.AND P1, PT, R6, 0x31, PT ;  /* 0x000000310600780c */ /* 0x020fe20003f26070 */
[----:B------:R-:W-:-:S12]  /*08c0*/  IMAD.MOV.U32 R0, RZ, RZ, RZ ;  /* 0x000000ffff007224 */ /* 0x000fd800078e00ff */
[----:B------:R-:W-:-:S04]  /*08d0*/  @P1 ISETP.GT.U32.AND P0, PT, R6, 0x50, PT ;  /* 0x000000500600180c */ /* 0x000fc80003f04070 */
[----:B------:R-:W-:-:S09]  /*08e0*/  @P1 SEL R0, RZ, 0x1, !P0 ;  /* 0x00000001ff001807 */ /* 0x000fd20004000000 */
.L_x_17:
[----:B------:R-:W-:Y:S05]  /*08f0*/  BSYNC.RECONVERGENT B0 ;  /* 0x0000000000007941 */ /* 0x000fea0003800200 */
.L_x_15:
[----:B0-----:R-:W-:-:S05]  /*0900*/  VIMNMX R5, PT, PT, R0, 0xff, PT ;  /* 0x000000ff00057848 */ /* 0x001fca0003fe0100 */
[----:B------:R-:W-:Y:S01]  /*0910*/  STG.E.U8 desc[UR6][R2.64], R5 ;  /* 0x0000000502007986 */ /* 0x000fe2000c101106 */
[----:B------:R-:W-:Y:S05]  /*0920*/  EXIT ;  /* 0x000000000000794d */ /* 0x000fea0003800000 */
        .weak           $__internal_3_$__cuda_sm20_sqrt_rn_f32_slowpath
        .type           $__internal_3_$__cuda_sm20_sqrt_rn_f32_slowpath,@function
        .size           $__internal_3_$__cuda_sm20_sqrt_rn_f32_slowpath,(.L_x_35 - $__internal_3_$__cuda_sm20_sqrt_rn_f32_slowpath)
$__internal_3_$__cuda_sm20_sqrt_rn_f32_slowpath:
[----:B------:R-:W-:-:S13]  /*0930*/  LOP3.LUT P0, RZ, R0, 0x7fffffff, RZ, 0xc0, !PT ;  /* 0x7fffffff00ff7812 */ /* 0x000fda000780c0ff */
[----:B------:R-:W-:Y:S01]  /*0940*/  @!P0 IMAD.MOV.U32 R4, RZ, RZ, R0 ;  /* 0x000000ffff048224 */ /* 0x000fe200078e0000 */
        /* <DEDUP_REMOVED lines=12> */
[----:B------:R-:W-:Y:S02]  /*0a10*/  @!P0 IMAD.MOV.U32 R4, RZ, RZ, R0 ;  /* 0x000000ffff048224 */ /* 0x000fe400078e0000 */
[----:B------:R-:W-:-:S04]  /*0a20*/  @P0 FADD.FTZ R7, -R6, -RZ ;  /* 0x800000ff06070221 */ /* 0x000fc80000010100 */
[----:B------:R-:W-:-:S04]  /*0a30*/  @P0 FFMA R7, R6, R7, R5 ;  /* 0x0000000706070223 */ /* 0x000fc80000000005 */
[----:B------:R-:W-:-:S04]  /*0a40*/  @P0 FFMA R7, R7, R8, R6 ;  /* 0x0000000807070223 */ /* 0x000fc80000000006 */
[----:B------:R-:W-:-:S07]  /*0a50*/  @P0 FMUL.FTZ R4, R7, 2.3283064365386962891e-10 ;  /* 0x2f80000007040820 */ /* 0x000fce0000410000 */
.L_x_22:
[----:B------:R-:W-:Y:S02]  /*0a60*/  IMAD.MOV.U32 R0, RZ, RZ, R4 ;  /* 0x000000ffff007224 */ /* 0x000fe400078e0004 */
[----:B------:R-:W-:Y:S02]  /*0a70*/  IMAD.MOV.U32 R4, RZ, RZ, R9 ;  /* 0x000000ffff047224 */ /* 0x000fe400078e0009 */
[----:B------:R-:W-:-:S04]  /*0a80*/  IMAD.MOV.U32 R5, RZ, RZ, 0x0 ;  /* 0x00000000ff057424 */ /* 0x000fc800078e00ff */
[----:B------:R-:W-:Y:S05]  /*0a90*/  RET.REL.NODEC R4 `(_Z25nppiSqrt_8u_C1RSfs_kernelPKhiPhiiii) ;  /* 0xfffffff404587950 */ /* 0x000fea0003c3ffff */
.L_x_23:
        /* <DEDUP_REMOVED lines=14> */
.L_x_35:


//--------------------- .nv.shared.reserved.0     --------------------------
	.section	.nv.shared.reserved.0,"aw",@nobits
	.weak		__nv_reservedSMEM_offset_0_alias
	.size		__nv_reservedSMEM_offset_0_alias, 0, 64
	.other		__nv_reservedSMEM_offset_0_alias,@"STO_CUDA_RESERVED_SHARED STV_DEFAULT"
__nv_reservedSMEM_offset_0_alias:
	.zero		0
	.zero		64


//--------------------- .nv.constant0._Z23nppiSqrt_32f_C1R_kernelPKfiPfiii --------------------------
	.section	.nv.constant0._Z23nppiSqrt_32f_C1R_kernelPKfiPfiii,"a",@progbits
	.sectionflags	@""
	.align	4
.nv.constant0._Z23nppiSqrt_32f_C1R_kernelPKfiPfiii:
	.zero		932


//--------------------- .nv.constant0._Z26nppiSqrt_16s_C1RSfs_kernelPKsiPsiiii --------------------------
	.section	.nv.constant0._Z26nppiSqrt_16s_C1RSfs_kernelPKsiPsiiii,"a",@progbits
	.sectionflags	@""
	.align	4
.nv.constant0._Z26nppiSqrt_16s_C1RSfs_kernelPKsiPsiiii:
	.zero		936


//--------------------- .nv.constant0._Z26nppiSqrt_16u_C1RSfs_kernelPKtiPtiiii --------------------------
	.section	.nv.constant0._Z26nppiSqrt_16u_C1RSfs_kernelPKtiPtiiii,"a",@progbits
	.sectionflags	@""
	.align	4
.nv.constant0._Z26nppiSqrt_16u_C1RSfs_kernelPKtiPtiiii:
	.zero		936


//--------------------- .nv.constant0._Z25nppiSqrt_8u_C1RSfs_kernelPKhiPhiiii --------------------------
	.section	.nv.constant0._Z25nppiSqrt_8u_C1RSfs_kernelPKhiPhiiii,"a",@progbits
	.sectionflags	@""
	.align	4
.nv.constant0._Z25nppiSqrt_8u_C1RSfs_kernelPKhiPhiiii:
	.zero		936


//--------------------- SYMBOLS --------------------------

	.type		.nv.reservedSmem.offset0,@object
	.size		.nv.reservedSmem.offset0,0x4
